	.target	sm_100a

	.elftype	@"ET_EXEC"


//--------------------- .note.nv.tkinfo           --------------------------
	.section	.note.nv.tkinfo,"",@"SHT_NOTE"
	.sectionflags	@"SHF_NOTE_NV_TKINFO"
	.tkinfo
        /*0018*/ 	.word	0x00000002
        /*0030*/ 	.string	""
        /*0030*/ 	.string	"ptxas"
        /*0030*/ 	.string	"Cuda compilation tools, release 13.0, V13.0.88"
        /*0030*/ 	.string	"Build cuda_13.0.r13.0/compiler.36424714_0"
        /*0030*/ 	.string	"-arch sm_100a -m 64 "



//--------------------- .note.nv.cuinfo           --------------------------
	.section	.note.nv.cuinfo,"",@"SHT_NOTE"
	.sectionflags	@"SHF_NOTE_NV_CUINFO"
        /*0018*/ 	.short	0x0002
        /*001a*/ 	.short	0x0064
        /*001c*/ 	.short	0x0082
	.zero		2


//--------------------- .nv.info                  --------------------------
	.section	.nv.info,"",@"SHT_CUDA_INFO"
	.align	4


	//----- nvinfo : EIATTR_REGCOUNT
	.align		4
        /*0000*/ 	.byte	0x04, 0x2f
        /*0002*/ 	.short	(.L_19 - .L_18)
	.align		4
.L_18:
        /*0004*/ 	.word	index@(_ZN7cutlass13device_kernelINS_4conv6kernel13ConvUniversalINS1_16ConvProblemShapeILNS1_8OperatorE2ELi2EEENS1_10collective14CollectiveConvINS1_47MainloopSm100TmaUmmaWarpSpecializedImplicitGemmILS5_2ELi4ELi2ELi1ELi2EN4cute5tupleIJNSA_1CILi2EEENSC_ILi1EEESE_EEEEENSB_IJNSC_ILi64EEENSB_IJNSC_ILi128EEEEEENSB_IJSH_EEEEEENS_10tfloat32_tESM_NSA_8TiledMMAINSA_8MMA_AtomIJNSA_17SM100_MMA_TF32_SSISM_SM_fLi64ELi128ELNSA_4UMMA5MajorE1ELSR_1ELNSQ_7ScaleInE0ELSS_0EEEEEENSA_6LayoutINSB_IJSE_SE_SE_EEENSB_IJNSC_ILi0EEESX_SX_EEEEENSB_IJNSA_10UnderscoreES10_S10_EEEEENS7_6detail27Sm100ImplicitGemmTileTraitsINSA_13SM90_TMA_LOADENSA_14ComposedLayoutINSA_7SwizzleILi2ELi5ELi2EEENSA_18smem_ptr_flag_bitsILi32EEENSV_INSB_IJNSC_ILi32EEENSC_ILi4EEEEEENSB_IJSE_S1B_EEEEEEEvEENS14_INSA_30SM90_TMA_LOAD_IM2COL_MULTICASTES1G_vEEEENS_8epilogue10collective18CollectiveEpilogueINS1L_23Sm100TmaWarpSpecializedILi4ELi2ELi16ELb1ELb0EEEJSL_NSB_IJNSV_ISH_SE_EENSV_IS1B_SE_EEEEESM_NSB_IJlNSB_IJSE_llEEESX_EEESM_S1U_NS1L_6fusion15FusionCallbacksIS1P_NS1V_17LinearCombinationISM_fSM_fLNS_15FloatRoundStyleE2EEESL_S1S_JEEENSA_5SM1004TMEM4LOAD26SM100_TMEM_LOAD_16dp128b8xES15_NS16_INS17_ILi3ELi4ELi3EEES1A_NSV_INSB_IJNSC_ILi8EEES1B_EEENSB_IJS1B_SE_EEEEEEENSA_17SM75_U32x4_LDSM_NENSA_14SM90_TMA_STOREES2A_NSA_17SM90_U32x4_STSM_NENSA_39AutoVectorizingCopyWithAssumedAlignmentILi128EEEEEEvvEEEEvNT_6ParamsE)
        /*0008*/ 	.word	0x00000060


	//----- nvinfo : EIATTR_FRAME_SIZE
	.align		4
.L_19:
        /*000c*/ 	.byte	0x04, 0x11
        /*000e*/ 	.short	(.L_21 - .L_20)
	.align		4
.L_20:
        /*0010*/ 	.word	index@($__internal_2_$__cuda_sm10x_tcgen05_guardrail_trap_unallocated_columns_being_dealloced)
        /*0014*/ 	.word	0x00000008


	//----- nvinfo : EIATTR_FRAME_SIZE
	.align		4
.L_21:
        /*0018*/ 	.byte	0x04, 0x11
        /*001a*/ 	.short	(.L_23 - .L_22)
	.align		4
.L_22:
        /*001c*/ 	.word	index@($__internal_1_$__cuda_sm10x_tcgen05_guardrail_trap_phase_invalid_during_alloc)
        /*0020*/ 	.word	0x00000008


	//----- nvinfo : EIATTR_FRAME_SIZE
	.align		4
.L_23:
        /*0024*/ 	.byte	0x04, 0x11
        /*0026*/ 	.short	(.L_25 - .L_24)
	.align		4
.L_24:
        /*0028*/ 	.word	index@($__internal_0_$__cuda_sm10x_tcgen05_guardrail_trap_col_being_dealloced_not_returned_by_alloc)
        /*002c*/ 	.word	0x00000008


	//----- nvinfo : EIATTR_FRAME_SIZE
	.align		4
.L_25:
        /*0030*/ 	.byte	0x04, 0x11
        /*0032*/ 	.short	(.L_27 - .L_26)
	.align		4
.L_26:
        /*0034*/ 	.word	index@(_ZN7cutlass13device_kernelINS_4conv6kernel13ConvUniversalINS1_16ConvProblemShapeILNS1_8OperatorE2ELi2EEENS1_10collective14CollectiveConvINS1_47MainloopSm100TmaUmmaWarpSpecializedImplicitGemmILS5_2ELi4ELi2ELi1ELi2EN4cute5tupleIJNSA_1CILi2EEENSC_ILi1EEESE_EEEEENSB_IJNSC_ILi64EEENSB_IJNSC_ILi128EEEEEENSB_IJSH_EEEEEENS_10tfloat32_tESM_NSA_8TiledMMAINSA_8MMA_AtomIJNSA_17SM100_MMA_TF32_SSISM_SM_fLi64ELi128ELNSA_4UMMA5MajorE1ELSR_1ELNSQ_7ScaleInE0ELSS_0EEEEEENSA_6LayoutINSB_IJSE_SE_SE_EEENSB_IJNSC_ILi0EEESX_SX_EEEEENSB_IJNSA_10UnderscoreES10_S10_EEEEENS7_6detail27Sm100ImplicitGemmTileTraitsINSA_13SM90_TMA_LOADENSA_14ComposedLayoutINSA_7SwizzleILi2ELi5ELi2EEENSA_18smem_ptr_flag_bitsILi32EEENSV_INSB_IJNSC_ILi32EEENSC_ILi4EEEEEENSB_IJSE_S1B_EEEEEEEvEENS14_INSA_30SM90_TMA_LOAD_IM2COL_MULTICASTES1G_vEEEENS_8epilogue10collective18CollectiveEpilogueINS1L_23Sm100TmaWarpSpecializedILi4ELi2ELi16ELb1ELb0EEEJSL_NSB_IJNSV_ISH_SE_EENSV_IS1B_SE_EEEEESM_NSB_IJlNSB_IJSE_llEEESX_EEESM_S1U_NS1L_6fusion15FusionCallbacksIS1P_NS1V_17LinearCombinationISM_fSM_fLNS_15FloatRoundStyleE2EEESL_S1S_JEEENSA_5SM1004TMEM4LOAD26SM100_TMEM_LOAD_16dp128b8xES15_NS16_INS17_ILi3ELi4ELi3EEES1A_NSV_INSB_IJNSC_ILi8EEES1B_EEENSB_IJS1B_SE_EEEEEEENSA_17SM75_U32x4_LDSM_NENSA_14SM90_TMA_STOREES2A_NSA_17SM90_U32x4_STSM_NENSA_39AutoVectorizingCopyWithAssumedAlignmentILi128EEEEEEvvEEEEvNT_6ParamsE)
        /*0038*/ 	.word	0x00000008


	//----- nvinfo : EIATTR_MIN_STACK_SIZE
	.align		4
.L_27:
        /*003c*/ 	.byte	0x04, 0x12
        /*003e*/ 	.short	(.L_29 - .L_28)
	.align		4
.L_28:
        /*0040*/ 	.word	index@(_ZN7cutlass13device_kernelINS_4conv6kernel13ConvUniversalINS1_16ConvProblemShapeILNS1_8OperatorE2ELi2EEENS1_10collective14CollectiveConvINS1_47MainloopSm100TmaUmmaWarpSpecializedImplicitGemmILS5_2ELi4ELi2ELi1ELi2EN4cute5tupleIJNSA_1CILi2EEENSC_ILi1EEESE_EEEEENSB_IJNSC_ILi64EEENSB_IJNSC_ILi128EEEEEENSB_IJSH_EEEEEENS_10tfloat32_tESM_NSA_8TiledMMAINSA_8MMA_AtomIJNSA_17SM100_MMA_TF32_SSISM_SM_fLi64ELi128ELNSA_4UMMA5MajorE1ELSR_1ELNSQ_7ScaleInE0ELSS_0EEEEEENSA_6LayoutINSB_IJSE_SE_SE_EEENSB_IJNSC_ILi0EEESX_SX_EEEEENSB_IJNSA_10UnderscoreES10_S10_EEEEENS7_6detail27Sm100ImplicitGemmTileTraitsINSA_13SM90_TMA_LOADENSA_14ComposedLayoutINSA_7SwizzleILi2ELi5ELi2EEENSA_18smem_ptr_flag_bitsILi32EEENSV_INSB_IJNSC_ILi32EEENSC_ILi4EEEEEENSB_IJSE_S1B_EEEEEEEvEENS14_INSA_30SM90_TMA_LOAD_IM2COL_MULTICASTES1G_vEEEENS_8epilogue10collective18CollectiveEpilogueINS1L_23Sm100TmaWarpSpecializedILi4ELi2ELi16ELb1ELb0EEEJSL_NSB_IJNSV_ISH_SE_EENSV_IS1B_SE_EEEEESM_NSB_IJlNSB_IJSE_llEEESX_EEESM_S1U_NS1L_6fusion15FusionCallbacksIS1P_NS1V_17LinearCombinationISM_fSM_fLNS_15FloatRoundStyleE2EEESL_S1S_JEEENSA_5SM1004TMEM4LOAD26SM100_TMEM_LOAD_16dp128b8xES15_NS16_INS17_ILi3ELi4ELi3EEES1A_NSV_INSB_IJNSC_ILi8EEES1B_EEENSB_IJS1B_SE_EEEEEEENSA_17SM75_U32x4_LDSM_NENSA_14SM90_TMA_STOREES2A_NSA_17SM90_U32x4_STSM_NENSA_39AutoVectorizingCopyWithAssumedAlignmentILi128EEEEEEvvEEEEvNT_6ParamsE)
        /*0044*/ 	.word	0x00000008
.L_29:


//--------------------- .nv.compat                --------------------------
	.section	.nv.compat,"",@"SHT_CUDA_COMPAT_INFO"
	.align	4
        /*0000*/ 	.byte	0x02, 0x09, 0x01, 0x00, 0x02, 0x02, 0x02, 0x00, 0x02, 0x05, 0x05, 0x00, 0x03, 0x07, 0x01, 0x01
        /*0010*/ 	.byte	0x02, 0x03, 0x01, 0x00, 0x02, 0x06, 0x01, 0x00, 0x04, 0x0b, 0x08, 0x00, 0x09, 0x00, 0x00, 0x00
        /*0020*/ 	.byte	0x00, 0x00, 0x00, 0x00


//--------------------- .nv.info._ZN7cutlass13device_kernelINS_4conv6kernel13ConvUniversalINS1_16ConvProblemShapeILNS1_8OperatorE2ELi2EEENS1_10collective14CollectiveConvINS1_47MainloopSm100TmaUmmaWarpSpecializedImplicitGemmILS5_2ELi4ELi2ELi1ELi2EN4cute5tupleIJNSA_1CILi2EEENSC_ILi1EEESE_EEEEENSB_IJNSC_ILi64EEENSB_IJNSC_ILi128EEEEEENSB_IJSH_EEEEEENS_10tfloat32_tESM_NSA_8TiledMMAINSA_8MMA_AtomIJNSA_17SM100_MMA_TF32_SSISM_SM_fLi64ELi128ELNSA_4UMMA5MajorE1ELSR_1ELNSQ_7ScaleInE0ELSS_0EEEEEENSA_6LayoutINSB_IJSE_SE_SE_EEENSB_IJNSC_ILi0EEESX_SX_EEEEENSB_IJNSA_10UnderscoreES10_S10_EEEEENS7_6detail27Sm100ImplicitGemmTileTraitsINSA_13SM90_TMA_LOADENSA_14ComposedLayoutINSA_7SwizzleILi2ELi5ELi2EEENSA_18smem_ptr_flag_bitsILi32EEENSV_INSB_IJNSC_ILi32EEENSC_ILi4EEEEEENSB_IJSE_S1B_EEEEEEEvEENS14_INSA_30SM90_TMA_LOAD_IM2COL_MULTICASTES1G_vEEEENS_8epilogue10collective18CollectiveEpilogueINS1L_23Sm100TmaWarpSpecializedILi4ELi2ELi16ELb1ELb0EEEJSL_NSB_IJNSV_ISH_SE_EENSV_IS1B_SE_EEEEESM_NSB_IJlNSB_IJSE_llEEESX_EEESM_S1U_NS1L_6fusion15FusionCallbacksIS1P_NS1V_17LinearCombinationISM_fSM_fLNS_15FloatRoundStyleE2EEESL_S1S_JEEENSA_5SM1004TMEM4LOAD26SM100_TMEM_LOAD_16dp128b8xES15_NS16_INS17_ILi3ELi4ELi3EEES1A_NSV_INSB_IJNSC_ILi8EEES1B_EEENSB_IJS1B_SE_EEEEEEENSA_17SM75_U32x4_LDSM_NENSA_14SM90_TMA_STOREES2A_NSA_17SM90_U32x4_STSM_NENSA_39AutoVectorizingCopyWithAssumedAlignmentILi128EEEEEEvvEEEEvNT_6ParamsE --------------------------
	.section	.nv.info._ZN7cutlass13device_kernelINS_4conv6kernel13ConvUniversalINS1_16ConvProblemShapeILNS1_8OperatorE2ELi2EEENS1_10collective14CollectiveConvINS1_47MainloopSm100TmaUmmaWarpSpecializedImplicitGemmILS5_2ELi4ELi2ELi1ELi2EN4cute5tupleIJNSA_1CILi2EEENSC_ILi1EEESE_EEEEENSB_IJNSC_ILi64EEENSB_IJNSC_ILi128EEEEEENSB_IJSH_EEEEEENS_10tfloat32_tESM_NSA_8TiledMMAINSA_8MMA_AtomIJNSA_17SM100_MMA_TF32_SSISM_SM_fLi64ELi128ELNSA_4UMMA5MajorE1ELSR_1ELNSQ_7ScaleInE0ELSS_0EEEEEENSA_6LayoutINSB_IJSE_SE_SE_EEENSB_IJNSC_ILi0EEESX_SX_EEEEENSB_IJNSA_10UnderscoreES10_S10_EEEEENS7_6detail27Sm100ImplicitGemmTileTraitsINSA_13SM90_TMA_LOADENSA_14ComposedLayoutINSA_7SwizzleILi2ELi5ELi2EEENSA_18smem_ptr_flag_bitsILi32EEENSV_INSB_IJNSC_ILi32EEENSC_ILi4EEEEEENSB_IJSE_S1B_EEEEEEEvEENS14_INSA_30SM90_TMA_LOAD_IM2COL_MULTICASTES1G_vEEEENS_8epilogue10collective18CollectiveEpilogueINS1L_23Sm100TmaWarpSpecializedILi4ELi2ELi16ELb1ELb0EEEJSL_NSB_IJNSV_ISH_SE_EENSV_IS1B_SE_EEEEESM_NSB_IJlNSB_IJSE_llEEESX_EEESM_S1U_NS1L_6fusion15FusionCallbacksIS1P_NS1V_17LinearCombinationISM_fSM_fLNS_15FloatRoundStyleE2EEESL_S1S_JEEENSA_5SM1004TMEM4LOAD26SM100_TMEM_LOAD_16dp128b8xES15_NS16_INS17_ILi3ELi4ELi3EEES1A_NSV_INSB_IJNSC_ILi8EEES1B_EEENSB_IJS1B_SE_EEEEEEENSA_17SM75_U32x4_LDSM_NENSA_14SM90_TMA_STOREES2A_NSA_17SM90_U32x4_STSM_NENSA_39AutoVectorizingCopyWithAssumedAlignmentILi128EEEEEEvvEEEEvNT_6ParamsE,"",@"SHT_CUDA_INFO"
	.sectionflags	@""
	.align	4


	//----- nvinfo : EIATTR_CUDA_API_VERSION
	.align		4
        /*0000*/ 	.byte	0x04, 0x37
        /*0002*/ 	.short	(.L_31 - .L_30)
.L_30:
        /*0004*/ 	.word	0x00000082


	//----- nvinfo : EIATTR_KPARAM_INFO
	.align		4
.L_31:
        /*0008*/ 	.byte	0x04, 0x17
        /*000a*/ 	.short	(.L_33 - .L_32)
.L_32:
        /*000c*/ 	.word	0x00000000
        /*0010*/ 	.short	0x0000
        /*0012*/ 	.short	0x0000
        /*0014*/ 	.byte	0x00, 0xf0, 0x01, 0x20


	//----- nvinfo : EIATTR_AT_ENTRY_FRAGMENTS
	.align		4
.L_33:
        /*0018*/ 	.byte	0x04, 0x4f
        /*001a*/ 	.short	(.L_35 - .L_34)


	//   ....[0]....
.L_34:
        /*001c*/ 	.word	0x00000006


	//----- nvinfo : EIATTR_RESERVED_SMEM_USED
	.align		4
.L_35:
        /*0020*/ 	.byte	0x01, 0x41
	.zero		2


	//----- nvinfo : EIATTR_SPARSE_MMA_MASK
	.align		4
        /*0024*/ 	.byte	0x03, 0x50
        /*0026*/ 	.short	0x0000


	//----- nvinfo : EIATTR_TCGEN05_1CTA_USED
	.align		4
        /*0028*/ 	.byte	0x01, 0x51
	.zero		2


	//----- nvinfo : EIATTR_MAXREG_COUNT
	.align		4
        /*002c*/ 	.byte	0x03, 0x1b
        /*002e*/ 	.short	0x00ff


	//----- nvinfo : EIATTR_NUM_BARRIERS
	.align		4
        /*0030*/ 	.byte	0x02, 0x4c
        /*0032*/ 	.byte	0x07
	.zero		1


	//----- nvinfo : EIATTR_EXTERNS
	.align		4
        /*0034*/ 	.byte	0x04, 0x0f
        /*0036*/ 	.short	(.L_37 - .L_36)


	//   ....[0]....
	.align		4
.L_36:
        /*0038*/ 	.word	index@(__assertfail)


	//----- nvinfo : EIATTR_MERCURY_ISA_VERSION
	.align		4
.L_37:
        /*003c*/ 	.byte	0x03, 0x5f
        /*003e*/ 	.short	0x0101


	//----- nvinfo : EIATTR_INT_WARP_WIDE_INSTR_OFFSETS
	.align		4
        /*0040*/ 	.byte	0x04, 0x31
        /*0042*/ 	.short	(.L_39 - .L_38)


	//   ....[0]....
.L_38:
        /*0044*/ 	.word	0x00004130


	//   ....[1]....
        /*0048*/ 	.word	0x00004150


	//   ....[2]....
        /*004c*/ 	.word	0x00004180


	//   ....[3]....
        /*0050*/ 	.word	0x00004c70


	//   ....[4]....
        /*0054*/ 	.word	0x00004ef0


	//   ....[5]....
        /*0058*/ 	.word	0x00004f50


	//   ....[6]....
        /*005c*/ 	.word	0x00005020


	//   ....[7]....
        /*0060*/ 	.word	0x00005090


	//   ....[8]....
        /*0064*/ 	.word	0x000051a0


	//   ....[9]....
        /*0068*/ 	.word	0x00005220


	//   ....[10]....
        /*006c*/ 	.word	0x00005400


	//   ....[11]....
        /*0070*/ 	.word	0x00005530


	//   ....[12]....
        /*0074*/ 	.word	0x000061c0


	//----- nvinfo : EIATTR_COOP_GROUP_MASK_REGIDS
	.align		4
.L_39:
        /*0078*/ 	.byte	0x04, 0x29
        /*007a*/ 	.short	(.L_41 - .L_40)


	//   ....[0]....
.L_40:
        /*007c*/ 	.word	0xffffffff


	//   ....[1]....
        /*0080*/ 	.word	0xffffffff


	//   ....[2]....
        /*0084*/ 	.word	0xffffffff


	//   ....[3]....
        /*0088*/ 	.word	0xffffffff


	//   ....[4]....
        /*008c*/ 	.word	0xffffffff


	//   ....[5]....
        /*0090*/ 	.word	0xffffffff


	//   ....[6]....
        /*0094*/ 	.word	0xffffffff


	//   ....[7]....
        /*0098*/ 	.word	0xffffffff


	//   ....[8]....
        /*009c*/ 	.word	0xffffffff


	//   ....[9]....
        /*00a0*/ 	.word	0xffffffff


	//   ....[10]....
        /*00a4*/ 	.word	0xffffffff


	//   ....[11]....
        /*00a8*/ 	.word	0xffffffff


	//   ....[12]....
        /*00ac*/ 	.word	0xffffffff


	//----- nvinfo : EIATTR_COOP_GROUP_INSTR_OFFSETS
	.align		4
.L_41:
        /*00b0*/ 	.byte	0x04, 0x28
        /*00b2*/ 	.short	(.L_43 - .L_42)


	//   ....[0]....
.L_42:
        /*00b4*/ 	.word	0x000000a0


	//   ....[1]....
        /*00b8*/ 	.word	0x000004e0


	//   ....[2]....
        /*00bc*/ 	.word	0x00000680


	//   ....[3]....
        /*00c0*/ 	.word	0x00000820


	//   ....[4]....
        /*00c4*/ 	.word	0x00000920


	//   ....[5]....
        /*00c8*/ 	.word	0x00000a70


	//   ....[6]....
        /*00cc*/ 	.word	0x00000c60


	//   ....[7]....
        /*00d0*/ 	.word	0x000027a0


	//   ....[8]....
        /*00d4*/ 	.word	0x00003270


	//   ....[9]....
        /*00d8*/ 	.word	0x00003480


	//   ....[10]....
        /*00dc*/ 	.word	0x000034b0


	//   ....[11]....
        /*00e0*/ 	.word	0x00004010


	//   ....[12]....
        /*00e4*/ 	.word	0x00004250


	//----- nvinfo : EIATTR_VRC_CTA_INIT_COUNT
	.align		4
.L_43:
        /*00e8*/ 	.byte	0x02, 0x4a
        /*00ea*/ 	.byte	0x80
	.zero		1


	//----- nvinfo : EIATTR_SYSCALL_OFFSETS
	.align		4
        /*00ec*/ 	.byte	0x04, 0x46
        /*00ee*/ 	.short	(.L_45 - .L_44)


	//   ....[0]....
.L_44:
        /*00f0*/ 	.word	0x00006430


	//   ....[1]....
        /*00f4*/ 	.word	0x00006520


	//   ....[2]....
        /*00f8*/ 	.word	0x00006d00


	//   ....[3]....
        /*00fc*/ 	.word	0x000076c0


	//   ....[4]....
        /*0100*/ 	.word	0x00008000


	//   ....[5]....
        /*0104*/ 	.word	0x00008930


	//----- nvinfo : EIATTR_MBARRIER_INSTR_OFFSETS
	.align		4
.L_45:
        /*0108*/ 	.byte	0x04, 0x39
        /*010a*/ 	.short	(.L_47 - .L_46)


	//   ....[0]....
.L_46:
        /*010c*/ 	.word	0x000005f0
        /*0110*/ 	.word	0x000000ff
        /*0114*/ 	.word	0x00000000
        /*0118*/ 	.short	0x0100
        /*011a*/ 	.byte	0x07
	.zero		1


	//   ....[1]....
        /*011c*/ 	.word	0x00000600
        /*0120*/ 	.word	0x000000ff
        /*0124*/ 	.word	0x00000020
        /*0128*/ 	.short	0x0100
        /*012a*/ 	.byte	0x07
	.zero		1


	//   ....[2]....
        /*012c*/ 	.word	0x00000610
        /*0130*/ 	.word	0x000000ff
        /*0134*/ 	.word	0x00000008
        /*0138*/ 	.short	0x0100
        /*013a*/ 	.byte	0x07
	.zero		1


	//   ....[3]....
        /*013c*/ 	.word	0x00000620
        /*0140*/ 	.word	0x000000ff
        /*0144*/ 	.word	0x00000028
        /*0148*/ 	.short	0x0100
        /*014a*/ 	.byte	0x07
	.zero		1


	//   ....[4]....
        /*014c*/ 	.word	0x00000630
        /*0150*/ 	.word	0x000000ff
        /*0154*/ 	.word	0x00000010
        /*0158*/ 	.short	0x0100
        /*015a*/ 	.byte	0x07
	.zero		1


	//   ....[5]....
        /*015c*/ 	.word	0x00000640
        /*0160*/ 	.word	0x000000ff
        /*0164*/ 	.word	0x00000030
        /*0168*/ 	.short	0x0100
        /*016a*/ 	.byte	0x07
	.zero		1


	//   ....[6]....
        /*016c*/ 	.word	0x00000650
        /*0170*/ 	.word	0x000000ff
        /*0174*/ 	.word	0x00000018
        /*0178*/ 	.short	0x0100
        /*017a*/ 	.byte	0x07
	.zero		1


	//   ....[7]....
        /*017c*/ 	.word	0x00000660
        /*0180*/ 	.word	0x000000ff
        /*0184*/ 	.word	0x00000038
        /*0188*/ 	.short	0x0100
        /*018a*/ 	.byte	0x07
	.zero		1


	//   ....[8]....
        /*018c*/ 	.word	0x00000790
        /*0190*/ 	.word	0x000000ff
        /*0194*/ 	.word	0x00000040
        /*0198*/ 	.short	0x0100
        /*019a*/ 	.byte	0x07
	.zero		1


	//   ....[9]....
        /*019c*/ 	.word	0x000007a0
        /*01a0*/ 	.word	0x000000ff
        /*01a4*/ 	.word	0x00000060
        /*01a8*/ 	.short	0x0100
        /*01aa*/ 	.byte	0x07
	.zero		1


	//   ....[10]....
        /*01ac*/ 	.word	0x000007b0
        /*01b0*/ 	.word	0x000000ff
        /*01b4*/ 	.word	0x00000048
        /*01b8*/ 	.short	0x0100
        /*01ba*/ 	.byte	0x07
	.zero		1


	//   ....[11]....
        /*01bc*/ 	.word	0x000007c0
        /*01c0*/ 	.word	0x000000ff
        /*01c4*/ 	.word	0x00000068
        /*01c8*/ 	.short	0x0100
        /*01ca*/ 	.byte	0x07
	.zero		1


	//   ....[12]....
        /*01cc*/ 	.word	0x000007d0
        /*01d0*/ 	.word	0x000000ff
        /*01d4*/ 	.word	0x00000050
        /*01d8*/ 	.short	0x0100
        /*01da*/ 	.byte	0x07
	.zero		1


	//   ....[13]....
        /*01dc*/ 	.word	0x000007e0
        /*01e0*/ 	.word	0x000000ff
        /*01e4*/ 	.word	0x00000070
        /*01e8*/ 	.short	0x0100
        /*01ea*/ 	.byte	0x07
	.zero		1


	//   ....[14]....
        /*01ec*/ 	.word	0x000007f0
        /*01f0*/ 	.word	0x000000ff
        /*01f4*/ 	.word	0x00000058
        /*01f8*/ 	.short	0x0100
        /*01fa*/ 	.byte	0x07
	.zero		1


	//   ....[15]....
        /*01fc*/ 	.word	0x00000800
        /*0200*/ 	.word	0x000000ff
        /*0204*/ 	.word	0x00000078
        /*0208*/ 	.short	0x0100
        /*020a*/ 	.byte	0x07
	.zero		1


	//   ....[16]....
        /*020c*/ 	.word	0x000008f0
        /*0210*/ 	.word	0x000000ff
        /*0214*/ 	.word	0x00000080
        /*0218*/ 	.short	0x0100
        /*021a*/ 	.byte	0x06
	.zero		1


	//   ....[17]....
        /*021c*/ 	.word	0x00000900
        /*0220*/ 	.word	0x000000ff
        /*0224*/ 	.word	0x00000088
        /*0228*/ 	.short	0x0100
        /*022a*/ 	.byte	0x06
	.zero		1


	//   ....[18]....
        /*022c*/ 	.word	0x00000a40
        /*0230*/ 	.word	0x000000ff
        /*0234*/ 	.word	0x00000090
        /*0238*/ 	.short	0x0100
        /*023a*/ 	.byte	0x06
	.zero		1


	//   ....[19]....
        /*023c*/ 	.word	0x00000a50
        /*0240*/ 	.word	0x000000ff
        /*0244*/ 	.word	0x00000098
        /*0248*/ 	.short	0x0100
        /*024a*/ 	.byte	0x06
	.zero		1


	//   ....[20]....
        /*024c*/ 	.word	0x00000b80
        /*0250*/ 	.word	0x000000ff
        /*0254*/ 	.word	0x000000a0
        /*0258*/ 	.short	0x0100
        /*025a*/ 	.byte	0x07
	.zero		1


	//   ....[21]....
        /*025c*/ 	.word	0x00000b90
        /*0260*/ 	.word	0x000000ff
        /*0264*/ 	.word	0x000000b0
        /*0268*/ 	.short	0x0100
        /*026a*/ 	.byte	0x07
	.zero		1


	//   ....[22]....
        /*026c*/ 	.word	0x00000ba0
        /*0270*/ 	.word	0x000000ff
        /*0274*/ 	.word	0x000000a8
        /*0278*/ 	.short	0x0100
        /*027a*/ 	.byte	0x07
	.zero		1


	//   ....[23]....
        /*027c*/ 	.word	0x00000bb0
        /*0280*/ 	.word	0x000000ff
        /*0284*/ 	.word	0x000000b8
        /*0288*/ 	.short	0x0100
        /*028a*/ 	.byte	0x07
	.zero		1


	//   ....[24]....
        /*028c*/ 	.word	0x00001810
        /*0290*/ 	.word	0x000000ff
        /*0294*/ 	.word	0x00000020
        /*0298*/ 	.short	0x010a
        /*029a*/ 	.byte	0x04
	.zero		1


	//   ....[25]....
        /*029c*/ 	.word	0x00001b30
        /*02a0*/ 	.word	0x000000ff
        /*02a4*/ 	.word	0x00000020
        /*02a8*/ 	.short	0x010a
        /*02aa*/ 	.byte	0x31
	.zero		1


	//   ....[26]....
        /*02ac*/ 	.word	0x00001ce0
        /*02b0*/ 	.word	0x000000ff
        /*02b4*/ 	.word	0x00000020
        /*02b8*/ 	.short	0x010a
        /*02ba*/ 	.byte	0x09
	.zero		1


	//   ....[27]....
        /*02bc*/ 	.word	0x000020a0
        /*02c0*/ 	.word	0x000000ff
        /*02c4*/ 	.word	0x00000088
        /*02c8*/ 	.short	0x0101
        /*02ca*/ 	.byte	0x3d
	.zero		1


	//   ....[28]....
        /*02cc*/ 	.word	0x000020c0
        /*02d0*/ 	.word	0x000000ff
        /*02d4*/ 	.word	0x00000020
        /*02d8*/ 	.short	0x010a
        /*02da*/ 	.byte	0x04
	.zero		1


	//   ....[29]....
        /*02dc*/ 	.word	0x00002230
        /*02e0*/ 	.word	0x000000ff
        /*02e4*/ 	.word	0x00000020
        /*02e8*/ 	.short	0x010a
        /*02ea*/ 	.byte	0x39
	.zero		1


	//   ....[30]....
        /*02ec*/ 	.word	0x000023e0
        /*02f0*/ 	.word	0x000000ff
        /*02f4*/ 	.word	0x00000020
        /*02f8*/ 	.short	0x010a
        /*02fa*/ 	.byte	0x09
	.zero		1


	//   ....[31]....
        /*02fc*/ 	.word	0x000027b0
        /*0300*/ 	.word	0x000000ff
        /*0304*/ 	.word	0x00000090
        /*0308*/ 	.short	0x010a
        /*030a*/ 	.byte	0x3d
	.zero		1


	//   ....[32]....
        /*030c*/ 	.word	0x00002870
        /*0310*/ 	.word	0x000000ff
        /*0314*/ 	.word	0x00000000
        /*0318*/ 	.short	0x0101
        /*031a*/ 	.byte	0x04
	.zero		1


	//   ....[33]....
        /*031c*/ 	.word	0x00002d50
        /*0320*/ 	.word	0x000000ff
        /*0324*/ 	.word	0x00000000
        /*0328*/ 	.short	0x010a
        /*032a*/ 	.byte	0x04
	.zero		1


	//   ....[34]....
        /*032c*/ 	.word	0x00002de0
        /*0330*/ 	.word	0x000000ff
        /*0334*/ 	.word	0x00000000
        /*0338*/ 	.short	0x010a
        /*033a*/ 	.byte	0x04
	.zero		1


	//   ....[35]....
        /*033c*/ 	.word	0x00002e70
        /*0340*/ 	.word	0x000000ff
        /*0344*/ 	.word	0x00000000
        /*0348*/ 	.short	0x010a
        /*034a*/ 	.byte	0x04
	.zero		1


	//   ....[36]....
        /*034c*/ 	.word	0x00002f10
        /*0350*/ 	.word	0x00000000
        /*0354*/ 	.word	0x00000000
        /*0358*/ 	.short	0x010a
        /*035a*/ 	.byte	0xff
	.zero		1


	//   ....[37]....
        /*035c*/ 	.word	0x00003040
        /*0360*/ 	.word	0x000000ff
        /*0364*/ 	.word	0x00000098
        /*0368*/ 	.short	0x010a
        /*036a*/ 	.byte	0x30
	.zero		1


	//   ....[38]....
        /*036c*/ 	.word	0x000030e0
        /*0370*/ 	.word	0x000000ff
        /*0374*/ 	.word	0x00000090
        /*0378*/ 	.short	0x010a
        /*037a*/ 	.byte	0x30
	.zero		1


	//   ....[39]....
        /*037c*/ 	.word	0x00003180
        /*0380*/ 	.word	0x000000ff
        /*0384*/ 	.word	0x00000000
        /*0388*/ 	.short	0x0101
        /*038a*/ 	.byte	0x06
	.zero		1


	//   ....[40]....
        /*038c*/ 	.word	0x000031c0
        /*0390*/ 	.word	0x000000ff
        /*0394*/ 	.word	0x00000098
        /*0398*/ 	.short	0x0106
        /*039a*/ 	.byte	0x30
	.zero		1


	//   ....[41]....
        /*039c*/ 	.word	0x00003200
        /*03a0*/ 	.word	0x00000000
        /*03a4*/ 	.word	0x00000098
        /*03a8*/ 	.short	0x010a
        /*03aa*/ 	.byte	0xff
	.zero		1


	//   ....[42]....
        /*03ac*/ 	.word	0x000037f0
        /*03b0*/ 	.word	0x000000ff
        /*03b4*/ 	.word	0x00000090
        /*03b8*/ 	.short	0x010a
        /*03ba*/ 	.byte	0x07
	.zero		1


	//   ....[43]....
        /*03bc*/ 	.word	0x000038a0
        /*03c0*/ 	.word	0x000000ff
        /*03c4*/ 	.word	0x00000000
        /*03c8*/ 	.short	0x0101
        /*03ca*/ 	.byte	0x05
	.zero		1


	//   ....[44]....
        /*03cc*/ 	.word	0x000038b0
        /*03d0*/ 	.word	0x000000ff
        /*03d4*/ 	.word	0x000000b0
        /*03d8*/ 	.short	0x010a
        /*03da*/ 	.byte	0x09
	.zero		1


	//   ....[45]....
        /*03dc*/ 	.word	0x00003980
        /*03e0*/ 	.word	0x000000ff
        /*03e4*/ 	.word	0x00000000
        /*03e8*/ 	.short	0x010a
        /*03ea*/ 	.byte	0x04
	.zero		1


	//   ....[46]....
        /*03ec*/ 	.word	0x000039e0
        /*03f0*/ 	.word	0x000000ff
        /*03f4*/ 	.word	0x00000000
        /*03f8*/ 	.short	0x010a
        /*03fa*/ 	.byte	0x08
	.zero		1


	//   ....[47]....
        /*03fc*/ 	.word	0x00003b10
        /*0400*/ 	.word	0x000000ff
        /*0404*/ 	.word	0x00000000
        /*0408*/ 	.short	0x010a
        /*040a*/ 	.byte	0x04
	.zero		1


	//   ....[48]....
        /*040c*/ 	.word	0x00003f60
        /*0410*/ 	.word	0x000000ff
        /*0414*/ 	.word	0x00000000
        /*0418*/ 	.short	0x010a
        /*041a*/ 	.byte	0x05
	.zero		1


	//   ....[49]....
        /*041c*/ 	.word	0x00003ff0
        /*0420*/ 	.word	0x000000ff
        /*0424*/ 	.word	0x00000000
        /*0428*/ 	.short	0x010a
        /*042a*/ 	.byte	0x06
	.zero		1


	//   ....[50]....
        /*042c*/ 	.word	0x00004560
        /*0430*/ 	.word	0x000000ff
        /*0434*/ 	.word	0x00000090
        /*0438*/ 	.short	0x010a
        /*043a*/ 	.byte	0x0f
	.zero		1


	//   ....[51]....
        /*043c*/ 	.word	0x00004850
        /*0440*/ 	.word	0x000000ff
        /*0444*/ 	.word	0x00000000
        /*0448*/ 	.short	0x0101
        /*044a*/ 	.byte	0x0e
	.zero		1


	//   ....[52]....
        /*044c*/ 	.word	0x00004b80
        /*0450*/ 	.word	0x000000ff
        /*0454*/ 	.word	0x00000088
        /*0458*/ 	.short	0x010a
        /*045a*/ 	.byte	0x0f
	.zero		1


	//   ....[53]....
        /*045c*/ 	.word	0x00004e70
        /*0460*/ 	.word	0x000000ff
        /*0464*/ 	.word	0x00000060
        /*0468*/ 	.short	0x010a
        /*046a*/ 	.byte	0x0f
	.zero		1


	//   ....[54]....
        /*046c*/ 	.word	0x00004fd0
        /*0470*/ 	.word	0x000000ff
        /*0474*/ 	.word	0x00000040
        /*0478*/ 	.short	0x010b
        /*047a*/ 	.byte	0x0f
	.zero		1


	//   ....[55]....
        /*047c*/ 	.word	0x00004fe0
        /*0480*/ 	.word	0x000000ff
        /*0484*/ 	.word	0x00000000
        /*0488*/ 	.short	0x0101
        /*048a*/ 	.byte	0x1f
	.zero		1


	//   ....[56]....
        /*048c*/ 	.word	0x00004ff0
        /*0490*/ 	.word	0x000000ff
        /*0494*/ 	.word	0x00000068
        /*0498*/ 	.short	0x010a
        /*049a*/ 	.byte	0x0f
	.zero		1


	//   ....[57]....
        /*049c*/ 	.word	0x00005140
        /*04a0*/ 	.word	0x000000ff
        /*04a4*/ 	.word	0x00000048
        /*04a8*/ 	.short	0x010b
        /*04aa*/ 	.byte	0x0f
	.zero		1


	//   ....[58]....
        /*04ac*/ 	.word	0x00005150
        /*04b0*/ 	.word	0x000000ff
        /*04b4*/ 	.word	0x00000000
        /*04b8*/ 	.short	0x0101
        /*04ba*/ 	.byte	0x1e
	.zero		1


	//   ....[59]....
        /*04bc*/ 	.word	0x00005160
        /*04c0*/ 	.word	0x000000ff
        /*04c4*/ 	.word	0x00000070
        /*04c8*/ 	.short	0x010a
        /*04ca*/ 	.byte	0x0f
	.zero		1


	//   ....[60]....
        /*04cc*/ 	.word	0x000052e0
        /*04d0*/ 	.word	0x000000ff
        /*04d4*/ 	.word	0x00000050
        /*04d8*/ 	.short	0x010b
        /*04da*/ 	.byte	0x0f
	.zero		1


	//   ....[61]....
        /*04dc*/ 	.word	0x00005320
        /*04e0*/ 	.word	0x000000ff
        /*04e4*/ 	.word	0x00000000
        /*04e8*/ 	.short	0x0101
        /*04ea*/ 	.byte	0x30
	.zero		1


	//   ....[62]....
        /*04ec*/ 	.word	0x00005360
        /*04f0*/ 	.word	0x000000ff
        /*04f4*/ 	.word	0x00000078
        /*04f8*/ 	.short	0x010a
        /*04fa*/ 	.byte	0x0f
	.zero		1


	//   ....[63]....
        /*04fc*/ 	.word	0x00005570
        /*0500*/ 	.word	0x000000ff
        /*0504*/ 	.word	0x00000058
        /*0508*/ 	.short	0x010b
        /*050a*/ 	.byte	0x0f
	.zero		1


	//   ....[64]....
        /*050c*/ 	.word	0x00005590
        /*0510*/ 	.word	0x000000ff
        /*0514*/ 	.word	0x00000000
        /*0518*/ 	.short	0x0101
        /*051a*/ 	.byte	0x17
	.zero		1


	//   ....[65]....
        /*051c*/ 	.word	0x000055c0
        /*0520*/ 	.word	0x000000ff
        /*0524*/ 	.word	0x00000060
        /*0528*/ 	.short	0x010a
        /*052a*/ 	.byte	0x0f
	.zero		1


	//   ....[66]....
        /*052c*/ 	.word	0x000055e0
        /*0530*/ 	.word	0x000000ff
        /*0534*/ 	.word	0x00000068
        /*0538*/ 	.short	0x010a
        /*053a*/ 	.byte	0x0f
	.zero		1


	//   ....[67]....
        /*053c*/ 	.word	0x00005600
        /*0540*/ 	.word	0x000000ff
        /*0544*/ 	.word	0x00000070
        /*0548*/ 	.short	0x010a
        /*054a*/ 	.byte	0x0f
	.zero		1


	//   ....[68]....
        /*054c*/ 	.word	0x00005640
        /*0550*/ 	.word	0x00000000
        /*0554*/ 	.word	0x00000078
        /*0558*/ 	.short	0x010a
        /*055a*/ 	.byte	0xff
	.zero		1


	//   ....[69]....
        /*055c*/ 	.word	0x00005a00
        /*0560*/ 	.word	0x000000ff
        /*0564*/ 	.word	0x00000090
        /*0568*/ 	.short	0x010a
        /*056a*/ 	.byte	0x32
	.zero		1


	//   ....[70]....
        /*056c*/ 	.word	0x00005b10
        /*0570*/ 	.word	0x000000ff
        /*0574*/ 	.word	0x00000000
        /*0578*/ 	.short	0x0101
        /*057a*/ 	.byte	0x04
	.zero		1


	//   ....[71]....
        /*057c*/ 	.word	0x00006980
        /*0580*/ 	.word	0x000000ff
        /*0584*/ 	.word	0x00000040
        /*0588*/ 	.short	0x010a
        /*058a*/ 	.byte	0x32
	.zero		1


	//   ....[72]....
        /*058c*/ 	.word	0x000069c0
        /*0590*/ 	.word	0x00000029
        /*0594*/ 	.word	0x000000a0
        /*0598*/ 	.short	0x010a
        /*059a*/ 	.byte	0xff
	.zero		1


	//   ....[73]....
        /*059c*/ 	.word	0x00006ae0
        /*05a0*/ 	.word	0x000000ff
        /*05a4*/ 	.word	0x00000040
        /*05a8*/ 	.short	0x010a
        /*05aa*/ 	.byte	0x32
	.zero		1


	//   ....[74]....
        /*05ac*/ 	.word	0x00006be0
        /*05b0*/ 	.word	0x00000029
        /*05b4*/ 	.word	0x000000a0
        /*05b8*/ 	.short	0x010a
        /*05ba*/ 	.byte	0xff
	.zero		1


	//   ....[75]....
        /*05bc*/ 	.word	0x000073e0
        /*05c0*/ 	.word	0x00000000
        /*05c4*/ 	.word	0x00000000
        /*05c8*/ 	.short	0x0101
        /*05ca*/ 	.byte	0xff
	.zero		1


	//   ....[76]....
        /*05cc*/ 	.word	0x000073f0
        /*05d0*/ 	.word	0x00000002
        /*05d4*/ 	.word	0x00000040
        /*05d8*/ 	.short	0x010a
        /*05da*/ 	.byte	0xff
	.zero		1


	//   ....[77]....
        /*05dc*/ 	.word	0x000074c0
        /*05e0*/ 	.word	0x00000002
        /*05e4*/ 	.word	0x00000040
        /*05e8*/ 	.short	0x010a
        /*05ea*/ 	.byte	0xff
	.zero		1


	//   ....[78]....
        /*05ec*/ 	.word	0x00007d20
        /*05f0*/ 	.word	0x00000000
        /*05f4*/ 	.word	0x00000000
        /*05f8*/ 	.short	0x0101
        /*05fa*/ 	.byte	0xff
	.zero		1


	//   ....[79]....
        /*05fc*/ 	.word	0x00007d40
        /*0600*/ 	.word	0x00000002
        /*0604*/ 	.word	0x00000040
        /*0608*/ 	.short	0x010a
        /*060a*/ 	.byte	0xff
	.zero		1


	//   ....[80]....
        /*060c*/ 	.word	0x00007e00
        /*0610*/ 	.word	0x00000002
        /*0614*/ 	.word	0x00000040
        /*0618*/ 	.short	0x010a
        /*061a*/ 	.byte	0xff
	.zero		1


	//   ....[81]....
        /*061c*/ 	.word	0x00008650
        /*0620*/ 	.word	0x0000000e
        /*0624*/ 	.word	0x00000000
        /*0628*/ 	.short	0x0101
        /*062a*/ 	.byte	0xff
	.zero		1


	//   ....[82]....
        /*062c*/ 	.word	0x00008670
        /*0630*/ 	.word	0x00000002
        /*0634*/ 	.word	0x00000040
        /*0638*/ 	.short	0x010a
        /*063a*/ 	.byte	0xff
	.zero		1


	//   ....[83]....
        /*063c*/ 	.word	0x00008730
        /*0640*/ 	.word	0x00000002
        /*0644*/ 	.word	0x00000040
        /*0648*/ 	.short	0x010a
        /*064a*/ 	.byte	0xff
	.zero		1


	//   ....[84]....
        /*064c*/ 	.word	0x00008aa0
        /*0650*/ 	.word	0x000000ff
        /*0654*/ 	.word	0x00000000
        /*0658*/ 	.short	0x0101
        /*065a*/ 	.byte	0x05
	.zero		1


	//   ....[85]....
        /*065c*/ 	.word	0x00008fe0
        /*0660*/ 	.word	0x00000000
        /*0664*/ 	.word	0x00000000
        /*0668*/ 	.short	0x0101
        /*066a*/ 	.byte	0xff
	.zero		1


	//   ....[86]....
        /*066c*/ 	.word	0x00009220
        /*0670*/ 	.word	0x000000ff
        /*0674*/ 	.word	0x00000000
        /*0678*/ 	.short	0x0101
        /*067a*/ 	.byte	0x04
	.zero		1


	//   ....[87]....
        /*067c*/ 	.word	0x00009250
        /*0680*/ 	.word	0x00000003
        /*0684*/ 	.word	0x00000020
        /*0688*/ 	.short	0x010a
        /*068a*/ 	.byte	0xff
	.zero		1


	//   ....[88]....
        /*068c*/ 	.word	0x000092b0
        /*0690*/ 	.word	0x00000003
        /*0694*/ 	.word	0x00000020
        /*0698*/ 	.short	0x010a
        /*069a*/ 	.byte	0xff
	.zero		1


	//   ....[89]....
        /*069c*/ 	.word	0x00009310
        /*06a0*/ 	.word	0x00000002
        /*06a4*/ 	.word	0x00000090
        /*06a8*/ 	.short	0x010a
        /*06aa*/ 	.byte	0xff
	.zero		1


	//   ....[90]....
        /*06ac*/ 	.word	0x00009370
        /*06b0*/ 	.word	0x00000000
        /*06b4*/ 	.word	0x00000000
        /*06b8*/ 	.short	0x010a
        /*06ba*/ 	.byte	0xff
	.zero		1


	//   ....[91]....
        /*06bc*/ 	.word	0x000093d0
        /*06c0*/ 	.word	0x00000000
        /*06c4*/ 	.word	0x00000000
        /*06c8*/ 	.short	0x010a
        /*06ca*/ 	.byte	0xff
	.zero		1


	//   ....[92]....
        /*06cc*/ 	.word	0x00009430
        /*06d0*/ 	.word	0x00000000
        /*06d4*/ 	.word	0x00000000
        /*06d8*/ 	.short	0x010a
        /*06da*/ 	.byte	0xff
	.zero		1


	//   ....[93]....
        /*06dc*/ 	.word	0x00009490
        /*06e0*/ 	.word	0x00000004
        /*06e4*/ 	.word	0x00000098
        /*06e8*/ 	.short	0x010a
        /*06ea*/ 	.byte	0xff
	.zero		1


	//   ....[94]....
        /*06ec*/ 	.word	0x000094f0
        /*06f0*/ 	.word	0x00000004
        /*06f4*/ 	.word	0x00000090
        /*06f8*/ 	.short	0x010a
        /*06fa*/ 	.byte	0xff
	.zero		1


	//   ....[95]....
        /*06fc*/ 	.word	0x00009550
        /*0700*/ 	.word	0x00000000
        /*0704*/ 	.word	0x00000090
        /*0708*/ 	.short	0x010a
        /*070a*/ 	.byte	0xff
	.zero		1


	//   ....[96]....
        /*070c*/ 	.word	0x000095b0
        /*0710*/ 	.word	0x00000004
        /*0714*/ 	.word	0x000000b0
        /*0718*/ 	.short	0x010a
        /*071a*/ 	.byte	0xff
	.zero		1


	//   ....[97]....
        /*071c*/ 	.word	0x00009610
        /*0720*/ 	.word	0x00000000
        /*0724*/ 	.word	0x00000000
        /*0728*/ 	.short	0x010a
        /*072a*/ 	.byte	0xff
	.zero		1


	//   ....[98]....
        /*072c*/ 	.word	0x00009670
        /*0730*/ 	.word	0x00000000
        /*0734*/ 	.word	0x00000000
        /*0738*/ 	.short	0x010a
        /*073a*/ 	.byte	0xff
	.zero		1


	//   ....[99]....
        /*073c*/ 	.word	0x000096d0
        /*0740*/ 	.word	0x00000000
        /*0744*/ 	.word	0x00000000
        /*0748*/ 	.short	0x010a
        /*074a*/ 	.byte	0xff
	.zero		1


	//   ....[100]....
        /*074c*/ 	.word	0x00009730
        /*0750*/ 	.word	0x00000009
        /*0754*/ 	.word	0x00000090
        /*0758*/ 	.short	0x010a
        /*075a*/ 	.byte	0xff
	.zero		1


	//   ....[101]....
        /*075c*/ 	.word	0x00009790
        /*0760*/ 	.word	0x00000000
        /*0764*/ 	.word	0x00000088
        /*0768*/ 	.short	0x010a
        /*076a*/ 	.byte	0xff
	.zero		1


	//   ....[102]....
        /*076c*/ 	.word	0x000097f0
        /*0770*/ 	.word	0x00000000
        /*0774*/ 	.word	0x00000060
        /*0778*/ 	.short	0x010a
        /*077a*/ 	.byte	0xff
	.zero		1


	//   ....[103]....
        /*077c*/ 	.word	0x00009850
        /*0780*/ 	.word	0x00000000
        /*0784*/ 	.word	0x00000068
        /*0788*/ 	.short	0x010a
        /*078a*/ 	.byte	0xff
	.zero		1


	//   ....[104]....
        /*078c*/ 	.word	0x000098b0
        /*0790*/ 	.word	0x00000000
        /*0794*/ 	.word	0x00000070
        /*0798*/ 	.short	0x010a
        /*079a*/ 	.byte	0xff
	.zero		1


	//   ....[105]....
        /*079c*/ 	.word	0x00009910
        /*07a0*/ 	.word	0x00000000
        /*07a4*/ 	.word	0x00000078
        /*07a8*/ 	.short	0x010a
        /*07aa*/ 	.byte	0xff
	.zero		1


	//   ....[106]....
        /*07ac*/ 	.word	0x00009970
        /*07b0*/ 	.word	0x00000000
        /*07b4*/ 	.word	0x00000060
        /*07b8*/ 	.short	0x010a
        /*07ba*/ 	.byte	0xff
	.zero		1


	//   ....[107]....
        /*07bc*/ 	.word	0x000099d0
        /*07c0*/ 	.word	0x00000000
        /*07c4*/ 	.word	0x00000068
        /*07c8*/ 	.short	0x010a
        /*07ca*/ 	.byte	0xff
	.zero		1


	//   ....[108]....
        /*07cc*/ 	.word	0x00009a30
        /*07d0*/ 	.word	0x00000000
        /*07d4*/ 	.word	0x00000070
        /*07d8*/ 	.short	0x010a
        /*07da*/ 	.byte	0xff
	.zero		1


	//   ....[109]....
        /*07dc*/ 	.word	0x00009a90
        /*07e0*/ 	.word	0x00000000
        /*07e4*/ 	.word	0x00000090
        /*07e8*/ 	.short	0x010a
        /*07ea*/ 	.byte	0xff
	.zero		1


	//   ....[110]....
        /*07ec*/ 	.word	0x00009af0
        /*07f0*/ 	.word	0x00000002
        /*07f4*/ 	.word	0x00000040
        /*07f8*/ 	.short	0x010a
        /*07fa*/ 	.byte	0xff
	.zero		1


	//   ....[111]....
        /*07fc*/ 	.word	0x00009b40
        /*0800*/ 	.word	0x00000029
        /*0804*/ 	.word	0x000000a0
        /*0808*/ 	.short	0x010a
        /*080a*/ 	.byte	0xff
	.zero		1


	//   ....[112]....
        /*080c*/ 	.word	0x00009b90
        /*0810*/ 	.word	0x00000002
        /*0814*/ 	.word	0x00000040
        /*0818*/ 	.short	0x010a
        /*081a*/ 	.byte	0xff
	.zero		1


	//   ....[113]....
        /*081c*/ 	.word	0x00009be0
        /*0820*/ 	.word	0x00000002
        /*0824*/ 	.word	0x00000040
        /*0828*/ 	.short	0x010a
        /*082a*/ 	.byte	0xff
	.zero		1


	//   ....[114]....
        /*082c*/ 	.word	0x00009c30
        /*0830*/ 	.word	0x00000002
        /*0834*/ 	.word	0x00000040
        /*0838*/ 	.short	0x010a
        /*083a*/ 	.byte	0xff
	.zero		1


	//----- nvinfo : EIATTR_NUM_MBARRIERS
	.align		4
.L_47:
        /*083c*/ 	.byte	0x03, 0x38
        /*083e*/ 	.short	0x0018


	//----- nvinfo : EIATTR_EXIT_INSTR_OFFSETS
	.align		4
        /*0840*/ 	.byte	0x04, 0x1c
        /*0842*/ 	.short	(.L_49 - .L_48)


	//   ....[0]....
.L_48:
        /*0844*/ 	.word	0x00002f40


	//   ....[1]....
        /*0848*/ 	.word	0x000031d0


	//   ....[2]....
        /*084c*/ 	.word	0x00003230


	//   ....[3]....
        /*0850*/ 	.word	0x00004260


	//   ....[4]....
        /*0854*/ 	.word	0x00005670


	//   ....[5]....
        /*0858*/ 	.word	0x000056b0


	//   ....[6]....
        /*085c*/ 	.word	0x00009110


	//   ....[7]....
        /*0860*/ 	.word	0x00009190


	//   ....[8]....
        /*0864*/ 	.word	0x000091c0


	//   ....[9]....
        /*0868*/ 	.word	0x00009230


	//----- nvinfo : EIATTR_MAX_THREADS
	.align		4
.L_49:
        /*086c*/ 	.byte	0x04, 0x05
        /*086e*/ 	.short	(.L_51 - .L_50)
.L_50:
        /*0870*/ 	.word	0x00000100
        /*0874*/ 	.word	0x00000001
        /*0878*/ 	.word	0x00000001


	//----- nvinfo : EIATTR_CRS_STACK_SIZE
	.align		4
.L_51:
        /*087c*/ 	.byte	0x04, 0x1e
        /*087e*/ 	.short	(.L_53 - .L_52)
.L_52:
        /*0880*/ 	.word	0x00000000


	//----- nvinfo : EIATTR_CBANK_PARAM_SIZE
	.align		4
.L_53:
        /*0884*/ 	.byte	0x03, 0x19
        /*0886*/ 	.short	0x0800


	//----- nvinfo : EIATTR_PARAM_CBANK
	.align		4
        /*0888*/ 	.byte	0x04, 0x0a
        /*088a*/ 	.short	(.L_55 - .L_54)
	.align		4
.L_54:
        /*088c*/ 	.word	index@(.nv.constant0._ZN7cutlass13device_kernelINS_4conv6kernel13ConvUniversalINS1_16ConvProblemShapeILNS1_8OperatorE2ELi2EEENS1_10collective14CollectiveConvINS1_47MainloopSm100TmaUmmaWarpSpecializedImplicitGemmILS5_2ELi4ELi2ELi1ELi2EN4cute5tupleIJNSA_1CILi2EEENSC_ILi1EEESE_EEEEENSB_IJNSC_ILi64EEENSB_IJNSC_ILi128EEEEEENSB_IJSH_EEEEEENS_10tfloat32_tESM_NSA_8TiledMMAINSA_8MMA_AtomIJNSA_17SM100_MMA_TF32_SSISM_SM_fLi64ELi128ELNSA_4UMMA5MajorE1ELSR_1ELNSQ_7ScaleInE0ELSS_0EEEEEENSA_6LayoutINSB_IJSE_SE_SE_EEENSB_IJNSC_ILi0EEESX_SX_EEEEENSB_IJNSA_10UnderscoreES10_S10_EEEEENS7_6detail27Sm100ImplicitGemmTileTraitsINSA_13SM90_TMA_LOADENSA_14ComposedLayoutINSA_7SwizzleILi2ELi5ELi2EEENSA_18smem_ptr_flag_bitsILi32EEENSV_INSB_IJNSC_ILi32EEENSC_ILi4EEEEEENSB_IJSE_S1B_EEEEEEEvEENS14_INSA_30SM90_TMA_LOAD_IM2COL_MULTICASTES1G_vEEEENS_8epilogue10collective18CollectiveEpilogueINS1L_23Sm100TmaWarpSpecializedILi4ELi2ELi16ELb1ELb0EEEJSL_NSB_IJNSV_ISH_SE_EENSV_IS1B_SE_EEEEESM_NSB_IJlNSB_IJSE_llEEESX_EEESM_S1U_NS1L_6fusion15FusionCallbacksIS1P_NS1V_17LinearCombinationISM_fSM_fLNS_15FloatRoundStyleE2EEESL_S1S_JEEENSA_5SM1004TMEM4LOAD26SM100_TMEM_LOAD_16dp128b8xES15_NS16_INS17_ILi3ELi4ELi3EEES1A_NSV_INSB_IJNSC_ILi8EEES1B_EEENSB_IJS1B_SE_EEEEEEENSA_17SM75_U32x4_LDSM_NENSA_14SM90_TMA_STOREES2A_NSA_17SM90_U32x4_STSM_NENSA_39AutoVectorizingCopyWithAssumedAlignmentILi128EEEEEEvvEEEEvNT_6ParamsE)
        /*0890*/ 	.short	0x0380
        /*0892*/ 	.short	0x0800


	//----- nvinfo : EIATTR_SW_WAR
	.align		4
.L_55:
        /*0894*/ 	.byte	0x04, 0x36
        /*0896*/ 	.short	(.L_57 - .L_56)
.L_56:
        /*0898*/ 	.word	0x00000008
.L_57:


//--------------------- .nv.callgraph             --------------------------
	.section	.nv.callgraph,"",@"SHT_CUDA_CALLGRAPH"
	.align	4
	.sectionentsize	8
	.align		4
        /*0000*/ 	.word	0x00000000
	.align		4
        /*0004*/ 	.word	0xffffffff
	.align		4
        /*0008*/ 	.word	index@(_ZN7cutlass13device_kernelINS_4conv6kernel13ConvUniversalINS1_16ConvProblemShapeILNS1_8OperatorE2ELi2EEENS1_10collective14CollectiveConvINS1_47MainloopSm100TmaUmmaWarpSpecializedImplicitGemmILS5_2ELi4ELi2ELi1ELi2EN4cute5tupleIJNSA_1CILi2EEENSC_ILi1EEESE_EEEEENSB_IJNSC_ILi64EEENSB_IJNSC_ILi128EEEEEENSB_IJSH_EEEEEENS_10tfloat32_tESM_NSA_8TiledMMAINSA_8MMA_AtomIJNSA_17SM100_MMA_TF32_SSISM_SM_fLi64ELi128ELNSA_4UMMA5MajorE1ELSR_1ELNSQ_7ScaleInE0ELSS_0EEEEEENSA_6LayoutINSB_IJSE_SE_SE_EEENSB_IJNSC_ILi0EEESX_SX_EEEEENSB_IJNSA_10UnderscoreES10_S10_EEEEENS7_6detail27Sm100ImplicitGemmTileTraitsINSA_13SM90_TMA_LOADENSA_14ComposedLayoutINSA_7SwizzleILi2ELi5ELi2EEENSA_18smem_ptr_flag_bitsILi32EEENSV_INSB_IJNSC_ILi32EEENSC_ILi4EEEEEENSB_IJSE_S1B_EEEEEEEvEENS14_INSA_30SM90_TMA_LOAD_IM2COL_MULTICASTES1G_vEEEENS_8epilogue10collective18CollectiveEpilogueINS1L_23Sm100TmaWarpSpecializedILi4ELi2ELi16ELb1ELb0EEEJSL_NSB_IJNSV_ISH_SE_EENSV_IS1B_SE_EEEEESM_NSB_IJlNSB_IJSE_llEEESX_EEESM_S1U_NS1L_6fusion15FusionCallbacksIS1P_NS1V_17LinearCombinationISM_fSM_fLNS_15FloatRoundStyleE2EEESL_S1S_JEEENSA_5SM1004TMEM4LOAD26SM100_TMEM_LOAD_16dp128b8xES15_NS16_INS17_ILi3ELi4ELi3EEES1A_NSV_INSB_IJNSC_ILi8EEES1B_EEENSB_IJS1B_SE_EEEEEEENSA_17SM75_U32x4_LDSM_NENSA_14SM90_TMA_STOREES2A_NSA_17SM90_U32x4_STSM_NENSA_39AutoVectorizingCopyWithAssumedAlignmentILi128EEEEEEvvEEEEvNT_6ParamsE)
	.align		4
        /*000c*/ 	.word	index@(__assertfail)
	.align		4
        /*0010*/ 	.word	0x00000000
	.align		4
        /*0014*/ 	.word	0xfffffffe
	.align		4
        /*0018*/ 	.word	0x00000000
	.align		4
        /*001c*/ 	.word	0xfffffffd
	.align		4
        /*0020*/ 	.word	0x00000000
	.align		4
        /*0024*/ 	.word	0xfffffffc


//--------------------- .nv.constant4             --------------------------
	.section	.nv.constant4,"a",@progbits
	.align	8
	.align		8
.nv.constant4:
        /*0000*/ 	.dword	__assertfail
	.align		8
        /*0008*/ 	.dword	__unnamed_1
	.align		8
        /*0010*/ 	.dword	__unnamed_2
	.align		8
        /*0018*/ 	.dword	_ZN39_INTERNAL_2f344ba1_4_k_cu_43f2b49e_54644cuda3std3__45__cpo5beginE
	.align		8
        /*0020*/ 	.dword	_ZN39_INTERNAL_2f344ba1_4_k_cu_43f2b49e_54644cuda3std3__45__cpo3endE
	.align		8
        /*0028*/ 	.dword	_ZN39_INTERNAL_2f344ba1_4_k_cu_43f2b49e_54644cuda3std3__45__cpo6cbeginE
	.align		8
        /*0030*/ 	.dword	_ZN39_INTERNAL_2f344ba1_4_k_cu_43f2b49e_54644cuda3std3__45__cpo4cendE
	.align		8
        /*0038*/ 	.dword	_ZN39_INTERNAL_2f344ba1_4_k_cu_43f2b49e_54644cuda3std3__441_GLOBAL__N__2f344ba1_4_k_cu_43f2b49e_54646ignoreE
	.align		8
        /*0040*/ 	.dword	_ZN39_INTERNAL_2f344ba1_4_k_cu_43f2b49e_54644cuda3std3__419piecewise_constructE
	.align		8
        /*0048*/ 	.dword	_ZN39_INTERNAL_2f344ba1_4_k_cu_43f2b49e_54644cuda3std3__48in_placeE
	.align		8
        /*0050*/ 	.dword	_ZN39_INTERNAL_2f344ba1_4_k_cu_43f2b49e_54644cuda3std6ranges3__45__cpo4swapE
	.align		8
        /*0058*/ 	.dword	_ZN39_INTERNAL_2f344ba1_4_k_cu_43f2b49e_54644cuda3std6ranges3__45__cpo9iter_moveE
	.align		8
        /*0060*/ 	.dword	_ZN39_INTERNAL_2f344ba1_4_k_cu_43f2b49e_54644cute7productE
	.align		8
        /*0068*/ 	.dword	_ZN39_INTERNAL_2f344ba1_4_k_cu_43f2b49e_54644cute1_E
	.align		8
        /*0070*/ 	.dword	$str$27
	.align		8
        /*0078*/ 	.dword	$str$28
	.align		8
        /*0080*/ 	.dword	$str$29
	.align		8
        /*0088*/ 	.dword	$str$30


//--------------------- .text._ZN7cutlass13device_kernelINS_4conv6kernel13ConvUniversalINS1_16ConvProblemShapeILNS1_8OperatorE2ELi2EEENS1_10collective14CollectiveConvINS1_47MainloopSm100TmaUmmaWarpSpecializedImplicitGemmILS5_2ELi4ELi2ELi1ELi2EN4cute5tupleIJNSA_1CILi2EEENSC_ILi1EEESE_EEEEENSB_IJNSC_ILi64EEENSB_IJNSC_ILi128EEEEEENSB_IJSH_EEEEEENS_10tfloat32_tESM_NSA_8TiledMMAINSA_8MMA_AtomIJNSA_17SM100_MMA_TF32_SSISM_SM_fLi64ELi128ELNSA_4UMMA5MajorE1ELSR_1ELNSQ_7ScaleInE0ELSS_0EEEEEENSA_6LayoutINSB_IJSE_SE_SE_EEENSB_IJNSC_ILi0EEESX_SX_EEEEENSB_IJNSA_10UnderscoreES10_S10_EEEEENS7_6detail27Sm100ImplicitGemmTileTraitsINSA_13SM90_TMA_LOADENSA_14ComposedLayoutINSA_7SwizzleILi2ELi5ELi2EEENSA_18smem_ptr_flag_bitsILi32EEENSV_INSB_IJNSC_ILi32EEENSC_ILi4EEEEEENSB_IJSE_S1B_EEEEEEEvEENS14_INSA_30SM90_TMA_LOAD_IM2COL_MULTICASTES1G_vEEEENS_8epilogue10collective18CollectiveEpilogueINS1L_23Sm100TmaWarpSpecializedILi4ELi2ELi16ELb1ELb0EEEJSL_NSB_IJNSV_ISH_SE_EENSV_IS1B_SE_EEEEESM_NSB_IJlNSB_IJSE_llEEESX_EEESM_S1U_NS1L_6fusion15FusionCallbacksIS1P_NS1V_17LinearCombinationISM_fSM_fLNS_15FloatRoundStyleE2EEESL_S1S_JEEENSA_5SM1004TMEM4LOAD26SM100_TMEM_LOAD_16dp128b8xES15_NS16_INS17_ILi3ELi4ELi3EEES1A_NSV_INSB_IJNSC_ILi8EEES1B_EEENSB_IJS1B_SE_EEEEEEENSA_17SM75_U32x4_LDSM_NENSA_14SM90_TMA_STOREES2A_NSA_17SM90_U32x4_STSM_NENSA_39AutoVectorizingCopyWithAssumedAlignmentILi128EEEEEEvvEEEEvNT_6ParamsE --------------------------
	.section	.text._ZN7cutlass13device_kernelINS_4conv6kernel13ConvUniversalINS1_16ConvProblemShapeILNS1_8OperatorE2ELi2EEENS1_10collective14CollectiveConvINS1_47MainloopSm100TmaUmmaWarpSpecializedImplicitGemmILS5_2ELi4ELi2ELi1ELi2EN4cute5tupleIJNSA_1CILi2EEENSC_ILi1EEESE_EEEEENSB_IJNSC_ILi64EEENSB_IJNSC_ILi128EEEEEENSB_IJSH_EEEEEENS_10tfloat32_tESM_NSA_8TiledMMAINSA_8MMA_AtomIJNSA_17SM100_MMA_TF32_SSISM_SM_fLi64ELi128ELNSA_4UMMA5MajorE1ELSR_1ELNSQ_7ScaleInE0ELSS_0EEEEEENSA_6LayoutINSB_IJSE_SE_SE_EEENSB_IJNSC_ILi0EEESX_SX_EEEEENSB_IJNSA_10UnderscoreES10_S10_EEEEENS7_6detail27Sm100ImplicitGemmTileTraitsINSA_13SM90_TMA_LOADENSA_14ComposedLayoutINSA_7SwizzleILi2ELi5ELi2EEENSA_18smem_ptr_flag_bitsILi32EEENSV_INSB_IJNSC_ILi32EEENSC_ILi4EEEEEENSB_IJSE_S1B_EEEEEEEvEENS14_INSA_30SM90_TMA_LOAD_IM2COL_MULTICASTES1G_vEEEENS_8epilogue10collective18CollectiveEpilogueINS1L_23Sm100TmaWarpSpecializedILi4ELi2ELi16ELb1ELb0EEEJSL_NSB_IJNSV_ISH_SE_EENSV_IS1B_SE_EEEEESM_NSB_IJlNSB_IJSE_llEEESX_EEESM_S1U_NS1L_6fusion15FusionCallbacksIS1P_NS1V_17LinearCombinationISM_fSM_fLNS_15FloatRoundStyleE2EEESL_S1S_JEEENSA_5SM1004TMEM4LOAD26SM100_TMEM_LOAD_16dp128b8xES15_NS16_INS17_ILi3ELi4ELi3EEES1A_NSV_INSB_IJNSC_ILi8EEES1B_EEENSB_IJS1B_SE_EEEEEEENSA_17SM75_U32x4_LDSM_NENSA_14SM90_TMA_STOREES2A_NSA_17SM90_U32x4_STSM_NENSA_39AutoVectorizingCopyWithAssumedAlignmentILi128EEEEEEvvEEEEvNT_6ParamsE,"ax",@progbits
	.align	128
.text._ZN7cutlass13device_kernelINS_4conv6kernel13ConvUniversalINS1_16ConvProblemShapeILNS1_8OperatorE2ELi2EEENS1_10collective14CollectiveConvINS1_47MainloopSm100TmaUmmaWarpSpecializedImplicitGemmILS5_2ELi4ELi2ELi1ELi2EN4cute5tupleIJNSA_1CILi2EEENSC_ILi1EEESE_EEEEENSB_IJNSC_ILi64EEENSB_IJNSC_ILi128EEEEEENSB_IJSH_EEEEEENS_10tfloat32_tESM_NSA_8TiledMMAINSA_8MMA_AtomIJNSA_17SM100_MMA_TF32_SSISM_SM_fLi64ELi128ELNSA_4UMMA5MajorE1ELSR_1ELNSQ_7ScaleInE0ELSS_0EEEEEENSA_6LayoutINSB_IJSE_SE_SE_EEENSB_IJNSC_ILi0EEESX_SX_EEEEENSB_IJNSA_10UnderscoreES10_S10_EEEEENS7_6detail27Sm100ImplicitGemmTileTraitsINSA_13SM90_TMA_LOADENSA_14ComposedLayoutINSA_7SwizzleILi2ELi5ELi2EEENSA_18smem_ptr_flag_bitsILi32EEENSV_INSB_IJNSC_ILi32EEENSC_ILi4EEEEEENSB_IJSE_S1B_EEEEEEEvEENS14_INSA_30SM90_TMA_LOAD_IM2COL_MULTICASTES1G_vEEEENS_8epilogue10collective18CollectiveEpilogueINS1L_23Sm100TmaWarpSpecializedILi4ELi2ELi16ELb1ELb0EEEJSL_NSB_IJNSV_ISH_SE_EENSV_IS1B_SE_EEEEESM_NSB_IJlNSB_IJSE_llEEESX_EEESM_S1U_NS1L_6fusion15FusionCallbacksIS1P_NS1V_17LinearCombinationISM_fSM_fLNS_15FloatRoundStyleE2EEESL_S1S_JEEENSA_5SM1004TMEM4LOAD26SM100_TMEM_LOAD_16dp128b8xES15_NS16_INS17_ILi3ELi4ELi3EEES1A_NSV_INSB_IJNSC_ILi8EEES1B_EEENSB_IJS1B_SE_EEEEEEENSA_17SM75_U32x4_LDSM_NENSA_14SM90_TMA_STOREES2A_NSA_17SM90_U32x4_STSM_NENSA_39AutoVectorizingCopyWithAssumedAlignmentILi128EEEEEEvvEEEEvNT_6ParamsE:
        .type           _ZN7cutlass13device_kernelINS_4conv6kernel13ConvUniversalINS1_16ConvProblemShapeILNS1_8OperatorE2ELi2EEENS1_10collective14CollectiveConvINS1_47MainloopSm100TmaUmmaWarpSpecializedImplicitGemmILS5_2ELi4ELi2ELi1ELi2EN4cute5tupleIJNSA_1CILi2EEENSC_ILi1EEESE_EEEEENSB_IJNSC_ILi64EEENSB_IJNSC_ILi128EEEEEENSB_IJSH_EEEEEENS_10tfloat32_tESM_NSA_8TiledMMAINSA_8MMA_AtomIJNSA_17SM100_MMA_TF32_SSISM_SM_fLi64ELi128ELNSA_4UMMA5MajorE1ELSR_1ELNSQ_7ScaleInE0ELSS_0EEEEEENSA_6LayoutINSB_IJSE_SE_SE_EEENSB_IJNSC_ILi0EEESX_SX_EEEEENSB_IJNSA_10UnderscoreES10_S10_EEEEENS7_6detail27Sm100ImplicitGemmTileTraitsINSA_13SM90_TMA_LOADENSA_14ComposedLayoutINSA_7SwizzleILi2ELi5ELi2EEENSA_18smem_ptr_flag_bitsILi32EEENSV_INSB_IJNSC_ILi32EEENSC_ILi4EEEEEENSB_IJSE_S1B_EEEEEEEvEENS14_INSA_30SM90_TMA_LOAD_IM2COL_MULTICASTES1G_vEEEENS_8epilogue10collective18CollectiveEpilogueINS1L_23Sm100TmaWarpSpecializedILi4ELi2ELi16ELb1ELb0EEEJSL_NSB_IJNSV_ISH_SE_EENSV_IS1B_SE_EEEEESM_NSB_IJlNSB_IJSE_llEEESX_EEESM_S1U_NS1L_6fusion15FusionCallbacksIS1P_NS1V_17LinearCombinationISM_fSM_fLNS_15FloatRoundStyleE2EEESL_S1S_JEEENSA_5SM1004TMEM4LOAD26SM100_TMEM_LOAD_16dp128b8xES15_NS16_INS17_ILi3ELi4ELi3EEES1A_NSV_INSB_IJNSC_ILi8EEES1B_EEENSB_IJS1B_SE_EEEEEEENSA_17SM75_U32x4_LDSM_NENSA_14SM90_TMA_STOREES2A_NSA_17SM90_U32x4_STSM_NENSA_39AutoVectorizingCopyWithAssumedAlignmentILi128EEEEEEvvEEEEvNT_6ParamsE,@function
        .size           _ZN7cutlass13device_kernelINS_4conv6kernel13ConvUniversalINS1_16ConvProblemShapeILNS1_8OperatorE2ELi2EEENS1_10collective14CollectiveConvINS1_47MainloopSm100TmaUmmaWarpSpecializedImplicitGemmILS5_2ELi4ELi2ELi1ELi2EN4cute5tupleIJNSA_1CILi2EEENSC_ILi1EEESE_EEEEENSB_IJNSC_ILi64EEENSB_IJNSC_ILi128EEEEEENSB_IJSH_EEEEEENS_10tfloat32_tESM_NSA_8TiledMMAINSA_8MMA_AtomIJNSA_17SM100_MMA_TF32_SSISM_SM_fLi64ELi128ELNSA_4UMMA5MajorE1ELSR_1ELNSQ_7ScaleInE0ELSS_0EEEEEENSA_6LayoutINSB_IJSE_SE_SE_EEENSB_IJNSC_ILi0EEESX_SX_EEEEENSB_IJNSA_10UnderscoreES10_S10_EEEEENS7_6detail27Sm100ImplicitGemmTileTraitsINSA_13SM90_TMA_LOADENSA_14ComposedLayoutINSA_7SwizzleILi2ELi5ELi2EEENSA_18smem_ptr_flag_bitsILi32EEENSV_INSB_IJNSC_ILi32EEENSC_ILi4EEEEEENSB_IJSE_S1B_EEEEEEEvEENS14_INSA_30SM90_TMA_LOAD_IM2COL_MULTICASTES1G_vEEEENS_8epilogue10collective18CollectiveEpilogueINS1L_23Sm100TmaWarpSpecializedILi4ELi2ELi16ELb1ELb0EEEJSL_NSB_IJNSV_ISH_SE_EENSV_IS1B_SE_EEEEESM_NSB_IJlNSB_IJSE_llEEESX_EEESM_S1U_NS1L_6fusion15FusionCallbacksIS1P_NS1V_17LinearCombinationISM_fSM_fLNS_15FloatRoundStyleE2EEESL_S1S_JEEENSA_5SM1004TMEM4LOAD26SM100_TMEM_LOAD_16dp128b8xES15_NS16_INS17_ILi3ELi4ELi3EEES1A_NSV_INSB_IJNSC_ILi8EEES1B_EEENSB_IJS1B_SE_EEEEEEENSA_17SM75_U32x4_LDSM_NENSA_14SM90_TMA_STOREES2A_NSA_17SM90_U32x4_STSM_NENSA_39AutoVectorizingCopyWithAssumedAlignmentILi128EEEEEEvvEEEEvNT_6ParamsE,(.L_x_173 - _ZN7cutlass13device_kernelINS_4conv6kernel13ConvUniversalINS1_16ConvProblemShapeILNS1_8OperatorE2ELi2EEENS1_10collective14CollectiveConvINS1_47MainloopSm100TmaUmmaWarpSpecializedImplicitGemmILS5_2ELi4ELi2ELi1ELi2EN4cute5tupleIJNSA_1CILi2EEENSC_ILi1EEESE_EEEEENSB_IJNSC_ILi64EEENSB_IJNSC_ILi128EEEEEENSB_IJSH_EEEEEENS_10tfloat32_tESM_NSA_8TiledMMAINSA_8MMA_AtomIJNSA_17SM100_MMA_TF32_SSISM_SM_fLi64ELi128ELNSA_4UMMA5MajorE1ELSR_1ELNSQ_7ScaleInE0ELSS_0EEEEEENSA_6LayoutINSB_IJSE_SE_SE_EEENSB_IJNSC_ILi0EEESX_SX_EEEEENSB_IJNSA_10UnderscoreES10_S10_EEEEENS7_6detail27Sm100ImplicitGemmTileTraitsINSA_13SM90_TMA_LOADENSA_14ComposedLayoutINSA_7SwizzleILi2ELi5ELi2EEENSA_18smem_ptr_flag_bitsILi32EEENSV_INSB_IJNSC_ILi32EEENSC_ILi4EEEEEENSB_IJSE_S1B_EEEEEEEvEENS14_INSA_30SM90_TMA_LOAD_IM2COL_MULTICASTES1G_vEEEENS_8epilogue10collective18CollectiveEpilogueINS1L_23Sm100TmaWarpSpecializedILi4ELi2ELi16ELb1ELb0EEEJSL_NSB_IJNSV_ISH_SE_EENSV_IS1B_SE_EEEEESM_NSB_IJlNSB_IJSE_llEEESX_EEESM_S1U_NS1L_6fusion15FusionCallbacksIS1P_NS1V_17LinearCombinationISM_fSM_fLNS_15FloatRoundStyleE2EEESL_S1S_JEEENSA_5SM1004TMEM4LOAD26SM100_TMEM_LOAD_16dp128b8xES15_NS16_INS17_ILi3ELi4ELi3EEES1A_NSV_INSB_IJNSC_ILi8EEES1B_EEENSB_IJS1B_SE_EEEEEEENSA_17SM75_U32x4_LDSM_NENSA_14SM90_TMA_STOREES2A_NSA_17SM90_U32x4_STSM_NENSA_39AutoVectorizingCopyWithAssumedAlignmentILi128EEEEEEvvEEEEvNT_6ParamsE)
        .other          _ZN7cutlass13device_kernelINS_4conv6kernel13ConvUniversalINS1_16ConvProblemShapeILNS1_8OperatorE2ELi2EEENS1_10collective14CollectiveConvINS1_47MainloopSm100TmaUmmaWarpSpecializedImplicitGemmILS5_2ELi4ELi2ELi1ELi2EN4cute5tupleIJNSA_1CILi2EEENSC_ILi1EEESE_EEEEENSB_IJNSC_ILi64EEENSB_IJNSC_ILi128EEEEEENSB_IJSH_EEEEEENS_10tfloat32_tESM_NSA_8TiledMMAINSA_8MMA_AtomIJNSA_17SM100_MMA_TF32_SSISM_SM_fLi64ELi128ELNSA_4UMMA5MajorE1ELSR_1ELNSQ_7ScaleInE0ELSS_0EEEEEENSA_6LayoutINSB_IJSE_SE_SE_EEENSB_IJNSC_ILi0EEESX_SX_EEEEENSB_IJNSA_10UnderscoreES10_S10_EEEEENS7_6detail27Sm100ImplicitGemmTileTraitsINSA_13SM90_TMA_LOADENSA_14ComposedLayoutINSA_7SwizzleILi2ELi5ELi2EEENSA_18smem_ptr_flag_bitsILi32EEENSV_INSB_IJNSC_ILi32EEENSC_ILi4EEEEEENSB_IJSE_S1B_EEEEEEEvEENS14_INSA_30SM90_TMA_LOAD_IM2COL_MULTICASTES1G_vEEEENS_8epilogue10collective18CollectiveEpilogueINS1L_23Sm100TmaWarpSpecializedILi4ELi2ELi16ELb1ELb0EEEJSL_NSB_IJNSV_ISH_SE_EENSV_IS1B_SE_EEEEESM_NSB_IJlNSB_IJSE_llEEESX_EEESM_S1U_NS1L_6fusion15FusionCallbacksIS1P_NS1V_17LinearCombinationISM_fSM_fLNS_15FloatRoundStyleE2EEESL_S1S_JEEENSA_5SM1004TMEM4LOAD26SM100_TMEM_LOAD_16dp128b8xES15_NS16_INS17_ILi3ELi4ELi3EEES1A_NSV_INSB_IJNSC_ILi8EEES1B_EEENSB_IJS1B_SE_EEEEEEENSA_17SM75_U32x4_LDSM_NENSA_14SM90_TMA_STOREES2A_NSA_17SM90_U32x4_STSM_NENSA_39AutoVectorizingCopyWithAssumedAlignmentILi128EEEEEEvvEEEEvNT_6ParamsE,@"STO_CUDA_ENTRY STV_DEFAULT"
_ZN7cutlass13device_kernelINS_4conv6kernel13ConvUniversalINS1_16ConvProblemShapeILNS1_8OperatorE2ELi2EEENS1_10collective14CollectiveConvINS1_47MainloopSm100TmaUmmaWarpSpecializedImplicitGemmILS5_2ELi4ELi2ELi1ELi2EN4cute5tupleIJNSA_1CILi2EEENSC_ILi1EEESE_EEEEENSB_IJNSC_ILi64EEENSB_IJNSC_ILi128EEEEEENSB_IJSH_EEEEEENS_10tfloat32_tESM_NSA_8TiledMMAINSA_8MMA_AtomIJNSA_17SM100_MMA_TF32_SSISM_SM_fLi64ELi128ELNSA_4UMMA5MajorE1ELSR_1ELNSQ_7ScaleInE0ELSS_0EEEEEENSA_6LayoutINSB_IJSE_SE_SE_EEENSB_IJNSC_ILi0EEESX_SX_EEEEENSB_IJNSA_10UnderscoreES10_S10_EEEEENS7_6detail27Sm100ImplicitGemmTileTraitsINSA_13SM90_TMA_LOADENSA_14ComposedLayoutINSA_7SwizzleILi2ELi5ELi2EEENSA_18smem_ptr_flag_bitsILi32EEENSV_INSB_IJNSC_ILi32EEENSC_ILi4EEEEEENSB_IJSE_S1B_EEEEEEEvEENS14_INSA_30SM90_TMA_LOAD_IM2COL_MULTICASTES1G_vEEEENS_8epilogue10collective18CollectiveEpilogueINS1L_23Sm100TmaWarpSpecializedILi4ELi2ELi16ELb1ELb0EEEJSL_NSB_IJNSV_ISH_SE_EENSV_IS1B_SE_EEEEESM_NSB_IJlNSB_IJSE_llEEESX_EEESM_S1U_NS1L_6fusion15FusionCallbacksIS1P_NS1V_17LinearCombinationISM_fSM_fLNS_15FloatRoundStyleE2EEESL_S1S_JEEENSA_5SM1004TMEM4LOAD26SM100_TMEM_LOAD_16dp128b8xES15_NS16_INS17_ILi3ELi4ELi3EEES1A_NSV_INSB_IJNSC_ILi8EEES1B_EEENSB_IJS1B_SE_EEEEEEENSA_17SM75_U32x4_LDSM_NENSA_14SM90_TMA_STOREES2A_NSA_17SM90_U32x4_STSM_NENSA_39AutoVectorizingCopyWithAssumedAlignmentILi128EEEEEEvvEEEEvNT_6ParamsE:
[----:B------:R-:W1:Y:S01]  /*0000*/  LDC R1, c[0x0][0x37c] ;  /* 0x0000df00ff017b82 */ /* 0x000e620000000800 */
[----:B------:R-:W2:Y:S01]  /*0010*/  S2R R77, SR_TID.X ;  /* 0x00000000004d7919 */ /* 0x000ea20000002100 */
[----:B------:R-:W3:Y:S01]  /*0020*/  LDCU.64 UR6, c[0x0][0x890] ;  /* 0x00011200ff0677ac */ /* 0x000ee20008000a00 */
[----:B-1----:R-:W-:Y:S01]  /*0030*/  VIADD R1, R1, 0xfffffff8 ;  /* 0xfffffff801017836 */ /* 0x002fe20000000000 */
[----:B------:R-:W-:Y:S02]  /*0040*/  PRMT R68, RZ, 0x7610, R68 ;  /* 0x00007610ff447816 */ /* 0x000fe40000000044 */
[----:B------:R-:W-:Y:S01]  /*0050*/  ELECT P6, URZ, PT ;  /* 0x0000000000ff782f */ /* 0x000fe200038c0000 */
[----:B------:R-:W1:Y:S01]  /*0060*/  LDCU.64 UR46, c[0x0][0x358] ;  /* 0x00006b00ff2e77ac */ /* 0x000e620008000a00 */
[----:B---3--:R-:W-:-:S04]  /*0070*/  UISETP.NE.U32.AND UP0, UPT, UR6, URZ, UPT ;  /* 0x000000ff0600728c */ /* 0x008fc8000bf05070 */
[----:B------:R-:W-:Y:S01]  /*0080*/  UISETP.NE.AND.EX UP0, UPT, UR7, URZ, UPT, UP0 ;  /* 0x000000ff0700728c */ /* 0x000fe2000bf05300 */
[----:B--2---:R-:W-:-:S05]  /*0090*/  SHF.R.U32.HI R78, RZ, 0x5, R77 ;  /* 0x00000005ff4e7819 */ /* 0x004fca000001164d */
[----:B------:R-:W2:Y:S02]  /*00a0*/  SHFL.IDX PT, R0, R78, RZ, 0x1f ;  /* 0x00001fff4e007589 */ /* 0x000ea400000e0000 */
[----:B--2---:R-:W-:Y:S01]  /*00b0*/  R2UR UR4, R0 ;  /* 0x00000000000472ca */ /* 0x004fe200000e0000 */
[----:B-1----:R-:W-:-:S14]  /*00c0*/  BRA.U UP0, `(.L_x_0) ;  /* 0x00000001002c7547 */ /* 0x002fdc000b800000 */
[----:B------:R-:W1:Y:S02]  /*00d0*/  LDCU.64 UR8, c[0x0][0x888] ;  /* 0x00011100ff0877ac */ /* 0x000e640008000a00 */
[----:B-1----:R-:W-:-:S04]  /*00e0*/  UISETP.NE.U32.AND UP0, UPT, UR8, URZ, UPT ;  /* 0x000000ff0800728c */ /* 0x002fc8000bf05070 */
[----:B------:R-:W-:-:S09]  /*00f0*/  UISETP.NE.AND.EX UP0, UPT, UR9, URZ, UPT, UP0 ;  /* 0x000000ff0900728c */ /* 0x000fd2000bf05300 */
[----:B------:R-:W-:Y:S05]  /*0100*/  BRA.U !UP0, `(.L_x_1) ;  /* 0x0000000108107547 */ /* 0x000fea000b800000 */
[----:B------:R-:W1:Y:S02]  /*0110*/  LDC.64 R2, c[0x0][0x888] ;  /* 0x00022200ff027b82 */ /* 0x000e640000000a00 */
[----:B-1----:R1:W5:Y:S01]  /*0120*/  LDG.E R35, desc[UR46][R2.64] ;  /* 0x0000002e02237981 */ /* 0x002362000c1e1900 */
[----:B------:R-:W-:Y:S01]  /*0130*/  HFMA2 R68, -RZ, RZ, 0, 5.9604644775390625e-08 ;  /* 0x00000001ff447431 */ /* 0x000fe200000001ff */
[----:B------:R-:W-:Y:S05]  /*0140*/  BRA `(.L_x_0) ;  /* 0x00000000000c7947 */ /* 0x000fea0003800000 */
.L_x_1:
[----:B------:R-:W1:Y:S01]  /*0150*/  LDCU UR5, c[0x0][0x880] ;  /* 0x00011000ff0577ac */ /* 0x000e620008000800 */
[----:B------:R-:W-:Y:S01]  /*0160*/  HFMA2 R68, -RZ, RZ, 0, 5.9604644775390625e-08 ;  /* 0x00000001ff447431 */ /* 0x000fe200000001ff */
[----:B-1----:R-:W-:Y:S02]  /*0170*/  MOV R35, UR5 ;  /* 0x0000000500237c02 */ /* 0x002fe40008000f00 */
.L_x_0:
[----:B------:R-:W2:Y:S02]  /*0180*/  LDCU.64 UR8, c[0x0][0x8b0] ;  /* 0x00011600ff0877ac */ /* 0x000ea40008000a00 */
[----:B--2---:R-:W-:-:S04]  /*0190*/  UISETP.NE.U32.AND UP0, UPT, UR8, URZ, UPT ;  /* 0x000000ff0800728c */ /* 0x004fc8000bf05070 */
[----:B------:R-:W-:-:S09]  /*01a0*/  UISETP.NE.AND.EX UP0, UPT, UR9, URZ, UPT, UP0 ;  /* 0x000000ff0900728c */ /* 0x000fd2000bf05300 */
[----:B------:R-:W-:Y:S05]  /*01b0*/  BRA.U UP0, `(.L_x_2) ;  /* 0x0000000100247547 */ /* 0x000fea000b800000 */
[----:B------:R-:W2:Y:S02]  /*01c0*/  LDCU.64 UR8, c[0x0][0x8a8] ;  /* 0x00011500ff0877ac */ /* 0x000ea40008000a00 */
[----:B--2---:R-:W-:-:S04]  /*01d0*/  UISETP.NE.U32.AND UP0, UPT, UR8, URZ, UPT ;  /* 0x000000ff0800728c */ /* 0x004fc8000bf05070 */
[----:B------:R-:W-:-:S09]  /*01e0*/  UISETP.NE.AND.EX UP0, UPT, UR9, URZ, UPT, UP0 ;  /* 0x000000ff0900728c */ /* 0x000fd2000bf05300 */
[----:B------:R-:W-:Y:S05]  /*01f0*/  BRA.U !UP0, `(.L_x_3) ;  /* 0x00000001080c7547 */ /* 0x000fea000b800000 */
[----:B-1----:R-:W1:Y:S02]  /*0200*/  LDC.64 R2, c[0x0][0x8a8] ;  /* 0x00022a00ff027b82 */ /* 0x002e640000000a00 */
[----:B-1----:R2:W5:Y:S01]  /*0210*/  LDG.E R33, desc[UR46][R2.64] ;  /* 0x0000002e02217981 */ /* 0x002562000c1e1900 */
[----:B------:R-:W-:Y:S05]  /*0220*/  BRA `(.L_x_2) ;  /* 0x0000000000087947 */ /* 0x000fea0003800000 */
.L_x_3:
[----:B------:R-:W2:Y:S02]  /*0230*/  LDCU UR5, c[0x0][0x8a0] ;  /* 0x00011400ff0577ac */ /* 0x000ea40008000800 */
[----:B--2---:R-:W-:Y:S02]  /*0240*/  MOV R33, UR5 ;  /* 0x0000000500217c02 */ /* 0x004fe40008000f00 */
.L_x_2:
[----:B------:R-:W-:Y:S01]  /*0250*/  IMAD.U32 R0, RZ, RZ, UR4 ;  /* 0x00000004ff007e24 */ /* 0x000fe2000f8e00ff */
[----:B------:R-:W-:Y:S04]  /*0260*/  BSSY.RECONVERGENT B0, `(.L_x_4) ;  /* 0x000000c000007945 */ /* 0x000fe80003800200 */
[C---:B------:R-:W-:Y:S02]  /*0270*/  ISETP.NE.OR P1, PT, R0.reuse, 0x1, !P6 ;  /* 0x000000010000780c */ /* 0x040fe40007725670 */
[----:B------:R-:W-:-:S11]  /*0280*/  ISETP.NE.OR P0, PT, R0, 0x3, !P6 ;  /* 0x000000030000780c */ /* 0x000fd60007705670 */
[----:B------:R-:W-:Y:S05]  /*0290*/  @P1 BRA `(.L_x_5) ;  /* 0x0000000000201947 */ /* 0x000fea0003800000 */
[----:B------:R-:W3:Y:S02]  /*02a0*/  LDCU.64 UR8, c[0x0][0x348] ;  /* 0x00006900ff0877ac */ /* 0x000ee40008000a00 */
[----:B---3--:R-:W-:Y:S02]  /*02b0*/  UIADD3 UR10, UP1, UPT, UR8, 0x80, URZ ;  /* 0x00000080080a7890 */ /* 0x008fe4000ff3e0ff */
[----:B------:R-:W-:Y:S02]  /*02c0*/  UIADD3 UR8, UP0, UPT, UR8, 0x180, URZ ;  /* 0x0000018008087890 */ /* 0x000fe4000ff1e0ff */
[----:B------:R-:W-:Y:S02]  /*02d0*/  UIADD3.X UR11, UPT, UPT, URZ, UR9, URZ, UP1, !UPT ;  /* 0x00000009ff0b7290 */ /* 0x000fe40008ffe4ff */
[----:B------:R-:W-:-:S07]  /*02e0*/  UIADD3.X UR9, UPT, UPT, URZ, UR9, URZ, UP0, !UPT ;  /* 0x00000009ff097290 */ /* 0x000fce00087fe4ff */
[----:B------:R3:W-:Y:S02]  /*02f0*/  UTMACCTL.PF [UR10] ;  /* 0x000000000a0079b9 */ /* 0x0007e40008040000 */
[----:B------:R3:W-:Y:S02]  /*0300*/  UTMACCTL.PF [UR8] ;  /* 0x00000000080079b9 */ /* 0x0007e40008040000 */
[----:B---3--:R-:W-:Y:S01]  /*0310*/  NOP ;  /* 0x0000000000007918 */ /* 0x008fe20000000000 */
.L_x_5:
[----:B------:R-:W-:Y:S05]  /*0320*/  BSYNC.RECONVERGENT B0 ;  /* 0x0000000000007941 */ /* 0x000fea0003800200 */
.L_x_4:
[----:B------:R-:W-:Y:S04]  /*0330*/  BSSY.RECONVERGENT B0, `(.L_x_6) ;  /* 0x000000a000007945 */ /* 0x000fe80003800200 */
        /* <DEDUP_REMOVED lines=9> */
.L_x_7:
[----:B------:R-:W-:Y:S05]  /*03d0*/  BSYNC.RECONVERGENT B0 ;  /* 0x0000000000007941 */ /* 0x000fea0003800200 */
.L_x_6:
[----:B------:R-:W3:Y:S01]  /*03e0*/  LDCU.64 UR8, c[0x0][0x888] ;  /* 0x00011100ff0877ac */ /* 0x000ee20008000a00 */
[----:B------:R-:W-:Y:S02]  /*03f0*/  UISETP.EQ.U32.AND UP1, UPT, UR6, URZ, UPT ;  /* 0x000000ff0600728c */ /* 0x000fe4000bf22070 */
[----:B------:R-:W-:Y:S02]  /*0400*/  UPLOP3.LUT UP6, UPT, UPT, UPT, UPT, 0x80, 0x8 ;  /* 0x000000000008789c */ /* 0x000fe40003fcf070 */
[----:B---3--:R-:W-:-:S04]  /*0410*/  UISETP.NE.U32.AND UP0, UPT, UR8, URZ, UPT ;  /* 0x000000ff0800728c */ /* 0x008fc8000bf05070 */
[----:B------:R-:W-:-:S04]  /*0420*/  UISETP.NE.AND.EX UP0, UPT, UR9, URZ, UPT, UP0 ;  /* 0x000000ff0900728c */ /* 0x000fc8000bf05300 */
[----:B------:R-:W-:-:S04]  /*0430*/  UISETP.EQ.OR.EX UP2, UPT, UR7, URZ, !UP0, UP1 ;  /* 0x000000ff0700728c */ /* 0x000fc8000c742710 */
[----:B------:R-:W-:-:S05]  /*0440*/  UP2UR UR49, UPR, URZ, 0x4 ;  /* 0x00000004ff317883 */ /* 0x000fca0008000000 */
[----:B------:R-:W-:Y:S07]  /*0450*/  BRA.U !UP2, `(.L_x_8) ;  /* 0x000000010a207547 */ /* 0x000fee000b800000 */
[----:B------:R-:W-:Y:S01]  /*0460*/  UISETP.NE.U32.AND UP2, UPT, UR6, URZ, UPT ;  /* 0x000000ff0600728c */ /* 0x000fe2000bf45070 */
[----:B-----5:R-:W-:Y:S01]  /*0470*/  FSETP.NEU.AND P0, PT, R35, RZ, PT ;  /* 0x000000ff2300720b */ /* 0x020fe20003f0d000 */
[----:B------:R-:W-:Y:S02]  /*0480*/  USEL UR5, URZ, 0xffffffff, UP0 ;  /* 0xffffffffff057887 */ /* 0x000fe40008000000 */
[----:B------:R-:W-:-:S10]  /*0490*/  UISETP.NE.AND.EX UP2, UPT, UR7, URZ, UPT, UP2 ;  /* 0x000000ff0700728c */ /* 0x000fd4000bf45320 */
[----:B------:R-:W-:Y:S01]  /*04a0*/  VOTEU.ANY UP1, P0 ;  /* 0x0000000000ff7886 */ /* 0x000fe20000020100 */
[----:B------:R-:W-:-:S04]  /*04b0*/  @!UP2 USEL UR5, URZ, 0xffffffff, UP1 ;  /* 0xffffffffff05a887 */ /* 0x000fc80008800000 */
[----:B------:R-:W-:-:S04]  /*04c0*/  ULOP3.LUT UR5, UR5, 0x1, URZ, 0xc0, !UPT ;  /* 0x0000000105057892 */ /* 0x000fc8000f8ec0ff */
[----:B------:R-:W-:-:S11]  /*04d0*/  UISETP.NE.U32.AND UP6, UPT, UR5, 0x1, UPT ;  /* 0x000000010500788c */ /* 0x000fd6000bfc5070 */
.L_x_8:
[----:B-12---:R-:W1:Y:S01]  /*04e0*/  SHFL.IDX PT, R2, R78, RZ, 0x1f ;  /* 0x00001fff4e027589 */ /* 0x006e6200000e0000 */
[----:B------:R-:W-:Y:S01]  /*04f0*/  UISETP.NE.AND UP5, UPT, UR4, 0x2, UPT ;  /* 0x000000020400788c */ /* 0x000fe2000bfa5270 */
[----:B-1----:R-:W-:-:S13]  /*0500*/  ISETP.NE.AND P0, PT, R2, RZ, PT ;  /* 0x000000ff0200720c */ /* 0x002fda0003f05270 */
[----:B------:R-:W-:Y:S05]  /*0510*/  @P0 BRA `(.L_x_9) ;  /* 0x0000000000580947 */ /* 0x000fea0003800000 */
[----:B------:R-:W1:Y:S01]  /*0520*/  S2UR UR7, SR_CgaCtaId ;  /* 0x00000000000779c3 */ /* 0x000e620000008800 */
[----:B------:R-:W-:Y:S01]  /*0530*/  UMOV UR8, 0x400 ;  /* 0x0000040000087882 */ /* 0x000fe20000000000 */
[----:B------:R-:W-:Y:S01]  /*0540*/  UMOV UR6, 0x1 ;  /* 0x0000000100067882 */ /* 0x000fe20000000000 */
[----:B------:R-:W-:Y:S01]  /*0550*/  UMOV UR5, 0x2 ;  /* 0x0000000200057882 */ /* 0x000fe20000000000 */
[----:B------:R-:W-:Y:S01]  /*0560*/  ELECT P0, URZ, PT ;  /* 0x0000000000ff782f */ /* 0x000fe20003800000 */
[----:B------:R-:W-:-:S04]  /*0570*/  UIADD3 UR10, UPT, UPT, -UR5, 0x100000, URZ ;  /* 0x00100000050a7890 */ /* 0x000fc8000fffe1ff */
[----:B------:R-:W-:Y:S02]  /*0580*/  USHF.L.U32 UR11, UR10, 0xb, URZ ;  /* 0x0000000b0a0b7899 */ /* 0x000fe400080006ff */
[----:B------:R-:W-:Y:S02]  /*0590*/  USHF.L.U32 UR10, UR10, 0x1, URZ ;  /* 0x000000010a0a7899 */ /* 0x000fe400080006ff */
[----:B-1----:R-:W-:Y:S02]  /*05a0*/  ULEA UR7, UR7, UR8, 0x18 ;  /* 0x0000000807077291 */ /* 0x002fe4000f8ec0ff */
[----:B------:R-:W-:-:S04]  /*05b0*/  UIADD3 UR8, UPT, UPT, -UR6, 0x100000, URZ ;  /* 0x0010000006087890 */ /* 0x000fc8000fffe1ff */
[----:B------:R-:W-:Y:S02]  /*05c0*/  USHF.L.U32 UR9, UR8, 0xb, URZ ;  /* 0x0000000b08097899 */ /* 0x000fe400080006ff */
[----:B------:R-:W-:Y:S01]  /*05d0*/  USHF.L.U32 UR8, UR8, 0x1, URZ ;  /* 0x0000000108087899 */ /* 0x000fe200080006ff */
[----:B------:R-:W1:Y:S11]  /*05e0*/  FENCE.VIEW.ASYNC.S ;  /* 0x00000000000073c6 */ /* 0x000e760000000000 */
[----:B-1----:R1:W2:Y:S01]  /*05f0*/  SYNCS.EXCH.64 URZ, [UR7], UR8 ;  /* 0x0000000807ff75b2 */ /* 0x0022a20008000100 */
[----:B------:R1:W3:Y:S01]  /*0600*/  SYNCS.EXCH.64 URZ, [UR7+0x20], UR10 ;  /* 0x0000200a07ff75b2 */ /* 0x0002e20008000100 */
[----:B------:R1:W4:Y:S01]  /*0610*/  SYNCS.EXCH.64 URZ, [UR7+0x8], UR8 ;  /* 0x0000080807ff75b2 */ /* 0x0003220008000100 */
[----:B------:R1:W1:Y:S01]  /*0620*/  SYNCS.EXCH.64 URZ, [UR7+0x28], UR10 ;  /* 0x0000280a07ff75b2 */ /* 0x0002620008000100 */
[----:B------:R1:W1:Y:S01]  /*0630*/  SYNCS.EXCH.64 URZ, [UR7+0x10], UR8 ;  /* 0x0000100807ff75b2 */ /* 0x0002620008000100 */
[----:B------:R1:W1:Y:S01]  /*0640*/  SYNCS.EXCH.64 URZ, [UR7+0x30], UR10 ;  /* 0x0000300a07ff75b2 */ /* 0x0002620008000100 */
[----:B------:R1:W1:Y:S01]  /*0650*/  SYNCS.EXCH.64 URZ, [UR7+0x18], UR8 ;  /* 0x0000180807ff75b2 */ /* 0x0002620008000100 */
[----:B------:R1:W1:Y:S01]  /*0660*/  SYNCS.EXCH.64 URZ, [UR7+0x38], UR10 ;  /* 0x0000380a07ff75b2 */ /* 0x0002620008000100 */
[----:B------:R-:W-:Y:S01]  /*0670*/  NOP ;  /* 0x0000000000007918 */ /* 0x000fe20000000000 */
.L_x_9:
[----:B------:R-:W2:Y:S01]  /*0680*/  SHFL.IDX PT, R2, R78, RZ, 0x1f ;  /* 0x00001fff4e027589 */ /* 0x000ea200000e0000 */
[----:B------:R-:W-:Y:S01]  /*0690*/  NOP ;  /* 0x0000000000007918 */ /* 0x000fe20000000000 */
[----:B--2---:R-:W-:-:S13]  /*06a0*/  ISETP.NE.AND P0, PT, R2, 0x1, PT ;  /* 0x000000010200780c */ /* 0x004fda0003f05270 */
[----:B------:R-:W-:Y:S05]  /*06b0*/  @P0 BRA `(.L_x_10) ;  /* 0x0000000000580947 */ /* 0x000fea0003800000 */
[----:B-1----:R-:W1:Y:S01]  /*06c0*/  S2UR UR7, SR_CgaCtaId ;  /* 0x00000000000779c3 */ /* 0x002e620000008800 */
        /* <DEDUP_REMOVED lines=12> */
[----:B-1----:R2:W1:Y:S01]  /*0790*/  SYNCS.EXCH.64 URZ, [UR7+0x40], UR8 ;  /* 0x0000400807ff75b2 */ /* 0x0024620008000100 */
[----:B------:R2:W1:Y:S01]  /*07a0*/  SYNCS.EXCH.64 URZ, [UR7+0x60], UR10 ;  /* 0x0000600a07ff75b2 */ /* 0x0004620008000100 */
[----:B------:R2:W1:Y:S01]  /*07b0*/  SYNCS.EXCH.64 URZ, [UR7+0x48], UR8 ;  /* 0x0000480807ff75b2 */ /* 0x0004620008000100 */
[----:B------:R2:W1:Y:S01]  /*07c0*/  SYNCS.EXCH.64 URZ, [UR7+0x68], UR10 ;  /* 0x0000680a07ff75b2 */ /* 0x0004620008000100 */
[----:B------:R2:W1:Y:S01]  /*07d0*/  SYNCS.EXCH.64 URZ, [UR7+0x50], UR8 ;  /* 0x0000500807ff75b2 */ /* 0x0004620008000100 */
[----:B------:R2:W1:Y:S01]  /*07e0*/  SYNCS.EXCH.64 URZ, [UR7+0x70], UR10 ;  /* 0x0000700a07ff75b2 */ /* 0x0004620008000100 */
[----:B------:R2:W1:Y:S01]  /*07f0*/  SYNCS.EXCH.64 URZ, [UR7+0x58], UR8 ;  /* 0x0000580807ff75b2 */ /* 0x0004620008000100 */
[----:B------:R2:W1:Y:S02]  /*0800*/  SYNCS.EXCH.64 URZ, [UR7+0x78], UR10 ;  /* 0x0000780a07ff75b2 */ /* 0x0004640008000100 */
[----:B--2---:R-:W-:Y:S01]  /*0810*/  NOP ;  /* 0x0000000000007918 */ /* 0x004fe20000000000 */
.L_x_10:
[----:B------:R-:W2:Y:S01]  /*0820*/  SHFL.IDX PT, R2, R78, RZ, 0x1f ;  /* 0x00001fff4e027589 */ /* 0x000ea200000e0000 */
[----:B------:R-:W-:Y:S01]  /*0830*/  NOP ;  /* 0x0000000000007918 */ /* 0x000fe20000000000 */
[----:B--2---:R-:W-:-:S13]  /*0840*/  ISETP.NE.AND P0, PT, R2, 0x3, PT ;  /* 0x000000030200780c */ /* 0x004fda0003f05270 */
[----:B------:R-:W-:Y:S05]  /*0850*/  @P0 BRA `(.L_x_11) ;  /* 0x0000000000300947 */ /* 0x000fea0003800000 */
[----:B------:R-:W2:Y:S01]  /*0860*/  S2UR UR6, SR_CgaCtaId ;  /* 0x00000000000679c3 */ /* 0x000ea20000008800 */
[----:B-1----:R-:W-:Y:S01]  /*0870*/  UMOV UR7, 0x400 ;  /* 0x0000040000077882 */ /* 0x002fe20000000000 */
[----:B------:R-:W-:Y:S01]  /*0880*/  UMOV UR5, 0x20 ;  /* 0x0000002000057882 */ /* 0x000fe20000000000 */
[----:B------:R-:W-:Y:S01]  /*0890*/  ELECT P0, URZ, PT ;  /* 0x0000000000ff782f */ /* 0x000fe20003800000 */
[----:B------:R-:W-:-:S04]  /*08a0*/  UIADD3 UR8, UPT, UPT, -UR5, 0x100000, URZ ;  /* 0x0010000005087890 */ /* 0x000fc8000fffe1ff */
[----:B------:R-:W-:Y:S02]  /*08b0*/  USHF.L.U32 UR9, UR8, 0xb, URZ ;  /* 0x0000000b08097899 */ /* 0x000fe400080006ff */
[----:B------:R-:W-:Y:S02]  /*08c0*/  USHF.L.U32 UR8, UR8, 0x1, URZ ;  /* 0x0000000108087899 */ /* 0x000fe400080006ff */
[----:B--2---:R-:W-:Y:S01]  /*08d0*/  ULEA UR6, UR6, UR7, 0x18 ;  /* 0x0000000706067291 */ /* 0x004fe2000f8ec0ff */
[----:B------:R-:W1:Y:S11]  /*08e0*/  FENCE.VIEW.ASYNC.S ;  /* 0x00000000000073c6 */ /* 0x000e760000000000 */
[----:B-1----:R2:W1:Y:S01]  /*08f0*/  SYNCS.EXCH.64 URZ, [UR6+0x80], UR8 ;  /* 0x0000800806ff75b2 */ /* 0x0024620008000100 */
[----:B------:R2:W1:Y:S02]  /*0900*/  SYNCS.EXCH.64 URZ, [UR6+0x88], UR8 ;  /* 0x0000880806ff75b2 */ /* 0x0004640008000100 */
[----:B--2---:R-:W-:Y:S01]  /*0910*/  NOP ;  /* 0x0000000000007918 */ /* 0x004fe20000000000 */
.L_x_11:
[----:B------:R-:W2:Y:S01]  /*0920*/  SHFL.IDX PT, R2, R78, RZ, 0x1f ;  /* 0x00001fff4e027589 */ /* 0x000ea200000e0000 */
[----:B------:R-:W-:Y:S01]  /*0930*/  NOP ;  /* 0x0000000000007918 */ /* 0x000fe20000000000 */
[----:B--2---:R-:W-:-:S13]  /*0940*/  ISETP.NE.AND P0, PT, R2, 0x4, PT ;  /* 0x000000040200780c */ /* 0x004fda0003f05270 */
[----:B------:R-:W-:Y:S05]  /*0950*/  @P0 BRA `(.L_x_12) ;  /* 0x0000000000440947 */ /* 0x000fea0003800000 */
[----:B------:R-:W2:Y:S01]  /*0960*/  S2UR UR6, SR_CgaCtaId ;  /* 0x00000000000679c3 */ /* 0x000ea20000008800 */
[----:B-1----:R-:W-:Y:S01]  /*0970*/  UMOV UR8, 0x1e0 ;  /* 0x000001e000087882 */ /* 0x002fe20000000000 */
[----:B------:R-:W-:Y:S01]  /*0980*/  UMOV UR7, 0x400 ;  /* 0x0000040000077882 */ /* 0x000fe20000000000 */
[----:B------:R-:W-:Y:S01]  /*0990*/  USEL UR8, UR8, 0x1a0, UP6 ;  /* 0x000001a008087887 */ /* 0x000fe2000b000000 */
[----:B------:R-:W-:Y:S01]  /*09a0*/  UMOV UR5, 0x1 ;  /* 0x0000000100057882 */ /* 0x000fe20000000000 */
[----:B------:R-:W-:Y:S01]  /*09b0*/  ELECT P0, URZ, PT ;  /* 0x0000000000ff782f */ /* 0x000fe20003800000 */
[----:B------:R-:W-:-:S04]  /*09c0*/  UIADD3 UR10, UPT, UPT, -UR5, 0x100000, URZ ;  /* 0x00100000050a7890 */ /* 0x000fc8000fffe1ff */
[----:B------:R-:W-:Y:S02]  /*09d0*/  USHF.L.U32 UR11, UR10, 0xb, URZ ;  /* 0x0000000b0a0b7899 */ /* 0x000fe400080006ff */
[----:B------:R-:W-:Y:S02]  /*09e0*/  USHF.L.U32 UR10, UR10, 0x1, URZ ;  /* 0x000000010a0a7899 */ /* 0x000fe400080006ff */
        /* <DEDUP_REMOVED lines=8> */
.L_x_12:
[----:B------:R-:W2:Y:S01]  /*0a70*/  SHFL.IDX PT, R2, R78, RZ, 0x1f ;  /* 0x00001fff4e027589 */ /* 0x000ea200000e0000 */
[----:B------:R-:W1:Y:S01]  /*0a80*/  S2UR UR48, SR_CgaCtaId ;  /* 0x00000000003079c3 */ /* 0x000e620000008800 */
[----:B------:R-:W-:Y:S01]  /*0a90*/  NOP ;  /* 0x0000000000007918 */ /* 0x000fe20000000000 */
[----:B--2---:R-:W-:-:S13]  /*0aa0*/  ISETP.NE.AND P0, PT, R2, 0x5, PT ;  /* 0x000000050200780c */ /* 0x004fda0003f05270 */
[----:B-1----:R-:W-:Y:S05]  /*0ab0*/  @P0 BRA `(.L_x_13) ;  /* 0x0000000000440947 */ /* 0x002fea0003800000 */
[----:B------:R-:W-:Y:S01]  /*0ac0*/  UMOV UR7, 0x400 ;  /* 0x0000040000077882 */ /* 0x000fe20000000000 */
[----:B------:R-:W-:Y:S01]  /*0ad0*/  UMOV UR6, 0x1 ;  /* 0x0000000100067882 */ /* 0x000fe20000000000 */
[----:B------:R-:W-:Y:S01]  /*0ae0*/  UMOV UR5, 0x80 ;  /* 0x0000008000057882 */ /* 0x000fe20000000000 */
[----:B------:R-:W-:Y:S02]  /*0af0*/  ULEA UR7, UR48, UR7, 0x18 ;  /* 0x0000000730077291 */ /* 0x000fe4000f8ec0ff */
[----:B------:R-:W-:-:S04]  /*0b00*/  UIADD3 UR8, UPT, UPT, -UR6, 0x100000, URZ ;  /* 0x0010000006087890 */ /* 0x000fc8000fffe1ff */
[----:B------:R-:W-:Y:S02]  /*0b10*/  USHF.L.U32 UR9, UR8, 0xb, URZ ;  /* 0x0000000b08097899 */ /* 0x000fe400080006ff */
[----:B------:R-:W-:Y:S02]  /*0b20*/  USHF.L.U32 UR8, UR8, 0x1, URZ ;  /* 0x0000000108087899 */ /* 0x000fe400080006ff */
[----:B------:R-:W-:-:S04]  /*0b30*/  UIADD3 UR10, UPT, UPT, -UR5, 0x100000, URZ ;  /* 0x00100000050a7890 */ /* 0x000fc8000fffe1ff */
[----:B------:R-:W-:Y:S02]  /*0b40*/  USHF.L.U32 UR11, UR10, 0xb, URZ ;  /* 0x0000000b0a0b7899 */ /* 0x000fe400080006ff */
[----:B------:R-:W-:Y:S01]  /*0b50*/  USHF.L.U32 UR10, UR10, 0x1, URZ ;  /* 0x000000010a0a7899 */ /* 0x000fe200080006ff */
[----:B------:R-:W-:Y:S01]  /*0b60*/  ELECT P0, URZ, PT ;  /* 0x0000000000ff782f */ /* 0x000fe20003800000 */
[----:B------:R-:W1:Y:S02]  /*0b70*/  FENCE.VIEW.ASYNC.S ;  /* 0x00000000000073c6 */ /* 0x000e640000000000 */
[----:B-1----:R1:W2:Y:S08]  /*0b80*/  SYNCS.EXCH.64 URZ, [UR7+0xa0], UR8 ;  /* 0x0000a00807ff75b2 */ /* 0x0022b00008000100 */
[----:B------:R1:W1:Y:S01]  /*0b90*/  SYNCS.EXCH.64 URZ, [UR7+0xb0], UR10 ;  /* 0x0000b00a07ff75b2 */ /* 0x0002620008000100 */
[----:B------:R1:W1:Y:S01]  /*0ba0*/  SYNCS.EXCH.64 URZ, [UR7+0xa8], UR8 ;  /* 0x0000a80807ff75b2 */ /* 0x0002620008000100 */
[----:B------:R1:W1:Y:S01]  /*0bb0*/  SYNCS.EXCH.64 URZ, [UR7+0xb8], UR10 ;  /* 0x0000b80a07ff75b2 */ /* 0x0002620008000100 */
[----:B------:R-:W-:Y:S01]  /*0bc0*/  NOP ;  /* 0x0000000000007918 */ /* 0x000fe20000000000 */
.L_x_13:
[----:B------:R-:W3:Y:S01]  /*0bd0*/  LDCU UR5, c[0x0][0x36c] ;  /* 0x00006d80ff0577ac */ /* 0x000ee20008000800 */
[----:B------:R-:W-:Y:S01]  /*0be0*/  ISETP.NE.OR P6, PT, R0, 0x2, !P6 ;  /* 0x000000020000780c */ /* 0x000fe200077c5670 */
[----:B------:R-:W-:Y:S01]  /*0bf0*/  NOP ;  /* 0x0000000000007918 */ /* 0x000fe20000000000 */
[----:B------:R-:W-:Y:S01]  /*0c00*/  LOP3.LUT R8, R77, 0x1f, RZ, 0xc0, !PT ;  /* 0x0000001f4d087812 */ /* 0x000fe200078ec0ff */
[----:B------:R-:W-:Y:S02]  /*0c10*/  UISETP.NE.AND UP4, UPT, UR4, URZ, UPT ;  /* 0x000000ff0400728c */ /* 0x000fe4000bf85270 */
[----:B---3--:R-:W-:-:S09]  /*0c20*/  UISETP.EQ.U32.AND UP1, UPT, UR5, 0x1, UPT ;  /* 0x000000010500788c */ /* 0x008fd2000bf22070 */
[----:B------:R-:W-:Y:S05]  /*0c30*/  BRA.U !UP1, `(.L_x_14) ;  /* 0x0000000109087547 */ /* 0x000fea000b800000 */
[----:B-12-4-:R-:W-:Y:S01]  /*0c40*/  UCGABAR_ARV ;  /* 0x00000000000079c7 */ /* 0x016fe20008000000 */
[----:B------:R-:W-:Y:S05]  /*0c50*/  BRA `(.L_x_15) ;  /* 0x0000000000047947 */ /* 0x000fea0003800000 */
.L_x_14:
[----:B-12-4-:R-:W-:Y:S01]  /*0c60*/  NOP ;  /* 0x0000000000007918 */ /* 0x016fe20000000000 */
.L_x_15:
[----:B------:R-:W1:Y:S01]  /*0c70*/  S2R R14, SR_CTAID.Y ;  /* 0x00000000000e7919 */ /* 0x000e620000002600 */
[----:B------:R-:W2:Y:S01]  /*0c80*/  S2UR UR6, SR_CTAID.X ;  /* 0x00000000000679c3 */ /* 0x000ea20000002500 */
[----:B------:R-:W-:-:S05]  /*0c90*/  CS2R.32 R67, SR_CgaSize ;  /* 0x0000000000437805 */ /* 0x000fca0000008a00 */
[----:B------:R-:W-:-:S05]  /*0ca0*/  IMAD R67, R67, -0xa0, RZ ;  /* 0xffffff6043437824 */ /* 0x000fca00078e02ff */
[----:B------:R-:W-:-:S14]  /*0cb0*/  R2UR UR5, R67 ;  /* 0x00000000430572ca */ /* 0x000fdc00000e0000 */
[----:B------:R-:W3:Y:S01]  /*0cc0*/  LDCU UR5, c[0x0][UR5+0x2b4] ;  /* 0x00005680050577ac */ /* 0x000ee20008000800 */
[----:B------:R-:W-:-:S05]  /*0cd0*/  CS2R.32 R67, SR_CgaSize ;  /* 0x0000000000437805 */ /* 0x000fca0000008a00 */
[----:B------:R-:W-:-:S05]  /*0ce0*/  IMAD R67, R67, -0xa0, RZ ;  /* 0xffffff6043437824 */ /* 0x000fca00078e02ff */
[----:B------:R-:W-:-:S14]  /*0cf0*/  R2UR UR7, R67 ;  /* 0x00000000430772ca */ /* 0x000fdc00000e0000 */
[----:B------:R-:W4:Y:S01]  /*0d00*/  LDCU UR7, c[0x0][UR7+0x2b0] ;  /* 0x00005600070777ac */ /* 0x000f220008000800 */
[----:B------:R-:W-:-:S05]  /*0d10*/  CS2R.32 R0, SR_CgaSize ;  /* 0x0000000000007805 */ /* 0x000fca0000008a00 */
[----:B------:R-:W-:-:S06]  /*0d20*/  IMAD R0, R0, -0xa0, RZ ;  /* 0xffffff6000007824 */ /* 0x000fcc00078e02ff */
[----:B------:R-:W3:Y:S01]  /*0d30*/  LDC R0, c[0x0][R0+0x2a4] ;  /* 0x0000a90000007b82 */ /* 0x000ee20000000800 */
[----:B------:R-:W-:Y:S02]  /*0d40*/  USHF.L.U32 UR60, UR48, 0xa, URZ ;  /* 0x0000000a303c7899 */ /* 0x000fe400080006ff */
[----:B------:R-:W-:Y:S02]  /*0d50*/  UISETP.NE.AND UP2, UPT, UR4, 0x2, UPT ;  /* 0x000000020400788c */ /* 0x000fe4000bf45270 */
[----:B------:R-:W-:-:S03]  /*0d60*/  ULOP3.LUT UR60, UR60, 0x400, URZ, 0xc0, !UPT ;  /* 0x000004003c3c7892 */ /* 0x000fc6000f8ec0ff */
[----:B------:R-:W3:Y:S01]  /*0d70*/  LDC R11, c[0x0][0xb24] ;  /* 0x0002c900ff0b7b82 */ /* 0x000ee20000000800 */
[----:B--2---:R-:W-:Y:S02]  /*0d80*/  I2FP.F32.U32 R67, UR6 ;  /* 0x0000000600437c45 */ /* 0x004fe40008201000 */
[----:B------:R-:W-:-:S05]  /*0d90*/  CS2R.32 R2, SR_CgaSize ;  /* 0x0000000000027805 */ /* 0x000fca0000008a00 */
[----:B------:R-:W-:-:S06]  /*0da0*/  IMAD R2, R2, -0xa0, RZ ;  /* 0xffffff6002027824 */ /* 0x000fcc00078e02ff */
[----:B------:R-:W2:Y:S01]  /*0db0*/  LDC R2, c[0x0][R2+0x2a0] ;  /* 0x0000a80002027b82 */ /* 0x000ea20000000800 */
[----:B------:R-:W-:Y:S01]  /*0dc0*/  MOV R15, UR6 ;  /* 0x00000006000f7c02 */ /* 0x000fe20008000f00 */
[----:B----4-:R-:W-:Y:S01]  /*0dd0*/  FMUL R67, R67, UR7 ;  /* 0x0000000743437c20 */ /* 0x010fe20008400000 */
[----:B------:R-:W-:Y:S01]  /*0de0*/  USHF.L.U32 UR7, UR48, 0x5, URZ ;  /* 0x0000000530077899 */ /* 0x000fe200080006ff */
[----:B-1----:R-:W-:-:S04]  /*0df0*/  I2FP.F32.U32 R66, R14 ;  /* 0x0000000e00427245 */ /* 0x002fc80000201000 */
[----:B------:R-:W1:Y:S01]  /*0e00*/  S2UR UR45, SR_CTAID.Z ;  /* 0x00000000002d79c3 */ /* 0x000e620000002700 */
[----:B------:R-:W-:Y:S01]  /*0e10*/  ULOP3.LUT UR7, UR7, 0x20, URZ, 0xc0, !UPT ;  /* 0x0000002007077892 */ /* 0x000fe2000f8ec0ff */
[----:B------:R-:W4:Y:S01]  /*0e20*/  F2I.U32.TRUNC.NTZ R67, R67 ;  /* 0x0000004300437305 */ /* 0x000f22000020f000 */
[----:B---3--:R-:W-:Y:S01]  /*0e30*/  FMUL R66, R66, UR5 ;  /* 0x0000000542427c20 */ /* 0x008fe20008400000 */
[----:B------:R-:W3:Y:S01]  /*0e40*/  LDCU UR5, c[0x0][0xb30] ;  /* 0x00016600ff0577ac */ /* 0x000ee20008000800 */
[----:B------:R-:W-:-:S03]  /*0e50*/  ISETP.GE.AND P0, PT, R11, 0x1, PT ;  /* 0x000000010b00780c */ /* 0x000fc60003f06270 */
[----:B------:R-:W1:Y:S02]  /*0e60*/  LDC R26, c[0x0][0xb24] ;  /* 0x0002c900ff1a7b82 */ /* 0x000e640000000800 */
[----:B------:R-:W3:Y:S01]  /*0e70*/  F2I.U32.TRUNC.NTZ R66, R66 ;  /* 0x0000004200427305 */ /* 0x000ee2000020f000 */
[----:B----4-:R-:W-:-:S05]  /*0e80*/  IADD3 R67, PT, PT, -R67, RZ, RZ ;  /* 0x000000ff43437210 */ /* 0x010fca0007ffe1ff */
[----:B--2---:R-:W-:Y:S01]  /*0e90*/  IMAD R67, R2, R67, UR6 ;  /* 0x0000000602437e24 */ /* 0x004fe2000f8e0243 */
[----:B---3--:R-:W-:-:S05]  /*0ea0*/  IADD3 R66, PT, PT, -R66, RZ, RZ ;  /* 0x000000ff42427210 */ /* 0x008fca0007ffe1ff */
[----:B------:R-:W-:Y:S01]  /*0eb0*/  IMAD R66, R0, R66, R14 ;  /* 0x0000004200427224 */ /* 0x000fe200078e020e */
[----:B------:R-:W-:Y:S01]  /*0ec0*/  PRMT R0, RZ, 0x7610, R0 ;  /* 0x00007610ff007816 */ /* 0x000fe20000000000 */
[----:B------:R-:W-:Y:S06]  /*0ed0*/  BRA.U UP4, `(.L_x_16) ;  /* 0x0000000104207547 */ /* 0x000fec000b800000 */
[C---:B------:R-:W-:Y:S02]  /*0ee0*/  ISETP.NE.AND P3, PT, R66.reuse, RZ, PT ;  /* 0x000000ff4200720c */ /* 0x040fe40003f65270 */
[----:B------:R-:W-:Y:S02]  /*0ef0*/  ISETP.NE.AND P1, PT, R66, RZ, PT ;  /* 0x000000ff4200720c */ /* 0x000fe40003f25270 */
[C---:B------:R-:W-:Y:S02]  /*0f00*/  ISETP.NE.AND P2, PT, R67.reuse, 0x1, PT ;  /* 0x000000014300780c */ /* 0x040fe40003f45270 */
[----:B------:R-:W-:Y:S02]  /*0f10*/  SEL R0, RZ, 0x2, P3 ;  /* 0x00000002ff007807 */ /* 0x000fe40001800000 */
[----:B------:R-:W-:Y:S02]  /*0f20*/  ISETP.EQ.OR P1, PT, R67, RZ, !P1 ;  /* 0x000000ff4300720c */ /* 0x000fe40004f22670 */
[----:B------:R-:W-:-:S02]  /*0f30*/  SEL R0, R0, 0x2, P2 ;  /* 0x0000000200007807 */ /* 0x000fc40001000000 */
[----:B------:R-:W-:-:S05]  /*0f40*/  SEL R2, RZ, 0x1, !P1 ;  /* 0x00000001ff027807 */ /* 0x000fca0004800000 */
[----:B------:R-:W-:Y:S02]  /*0f50*/  IMAD.IADD R0, R2, 0x1, R0 ;  /* 0x0000000102007824 */ /* 0x000fe400078e0200 */
.L_x_16:
[----:B------:R-:W-:Y:S05]  /*0f60*/  @!P0 BRA `(.L_x_17) ;  /* 0x0000000000b88947 */ /* 0x000fea0003800000 */
[----:B------:R-:W2:Y:S01]  /*0f70*/  LDC.64 R4, c[0x0][0xb18] ;  /* 0x0002c600ff047b82 */ /* 0x000ea20000000a00 */
[----:B------:R-:W-:-:S07]  /*0f80*/  ISETP.NE.AND P0, PT, R11, 0x1, PT ;  /* 0x000000010b00780c */ /* 0x000fce0003f05270 */
[----:B------:R-:W3:Y:S08]  /*0f90*/  LDC R10, c[0x0][0xb0c] ;  /* 0x0002c300ff0a7b82 */ /* 0x000ef00000000800 */
[----:B------:R-:W4:Y:S08]  /*0fa0*/  LDC R13, c[0x0][0x370] ;  /* 0x0000dc00ff0d7b82 */ /* 0x000f300000000800 */
[----:B------:R-:W1:Y:S01]  /*0fb0*/  LDC R12, c[0x0][0x374] ;  /* 0x0000dd00ff0c7b82 */ /* 0x000e620000000800 */
[----:B--2---:R-:W-:-:S07]  /*0fc0*/  ISETP.NE.AND P1, PT, R4, 0x1, PT ;  /* 0x000000010400780c */ /* 0x004fce0003f25270 */
[----:B------:R-:W4:Y:S01]  /*0fd0*/  LDC.64 R6, c[0x0][0xb10] ;  /* 0x0002c400ff067b82 */ /* 0x000f220000000a00 */
[----:B---3--:R-:W-:-:S07]  /*0fe0*/  ISETP.NE.AND P2, PT, R10, 0x1, PT ;  /* 0x000000010a00780c */ /* 0x008fce0003f45270 */
[----:B------:R-:W2:Y:S08]  /*0ff0*/  LDC R9, c[0x0][0xb20] ;  /* 0x0002c800ff097b82 */ /* 0x000eb00000000800 */
[----:B------:R-:W3:Y:S01]  /*1000*/  LDC.64 R2, c[0x0][0xb28] ;  /* 0x0002ca00ff027b82 */ /* 0x000ee20000000a00 */
[----:B-1----:R-:W-:-:S04]  /*1010*/  IMAD.HI.U32 R16, R12, R5, RZ ;  /* 0x000000050c107227 */ /* 0x002fc800078e00ff */
[----:B------:R-:W-:-:S04]  /*1020*/  IMAD.HI.U32 R5, R14, R5, RZ ;  /* 0x000000050e057227 */ /* 0x000fc800078e00ff */
[----:B----4-:R-:W-:-:S05]  /*1030*/  IMAD.HI.U32 R17, R13, R6, RZ ;  /* 0x000000060d117227 */ /* 0x010fca00078e00ff */
[----:B------:R-:W-:Y:S01]  /*1040*/  @P2 SHF.R.U32.HI R13, RZ, R7, R17 ;  /* 0x00000007ff0d2219 */ /* 0x000fe20000011611 */
[C---:B------:R-:W-:Y:S01]  /*1050*/  IMAD.HI.U32 R17, R15.reuse, R6, RZ ;  /* 0x000000060f117227 */ /* 0x040fe200078e00ff */
[-C--:B--2---:R-:W-:Y:S02]  /*1060*/  @P1 SHF.R.U32.HI R12, RZ, R9.reuse, R16 ;  /* 0x00000009ff0c1219 */ /* 0x084fe40000011610 */
[----:B------:R-:W-:Y:S02]  /*1070*/  SHF.R.U32.HI R5, RZ, R9, R5 ;  /* 0x00000009ff057219 */ /* 0x000fe40000011605 */
[----:B------:R-:W-:Y:S02]  /*1080*/  SHF.R.U32.HI R17, RZ, R7, R17 ;  /* 0x00000007ff117219 */ /* 0x000fe40000011611 */
[----:B------:R-:W-:Y:S01]  /*1090*/  SEL R5, R14, R5, !P1 ;  /* 0x000000050e057207 */ /* 0x000fe20004800000 */
[----:B---3--:R-:W-:Y:S01]  /*10a0*/  IMAD.HI.U32 R16, R12, R2, RZ ;  /* 0x000000020c107227 */ /* 0x008fe200078e00ff */
[----:B------:R-:W-:-:S03]  /*10b0*/  SEL R17, R15, R17, !P2 ;  /* 0x000000110f117207 */ /* 0x000fc60005000000 */
[----:B------:R-:W-:Y:S01]  /*10c0*/  IMAD.HI.U32 R6, R13, R2, RZ ;  /* 0x000000020d067227 */ /* 0x000fe200078e00ff */
[----:B------:R-:W-:-:S04]  /*10d0*/  @P0 SHF.R.U32.HI R12, RZ, R3, R16 ;  /* 0x00000003ff0c0219 */ /* 0x000fc80000011610 */
[----:B------:R-:W-:Y:S01]  /*10e0*/  @P0 SHF.R.U32.HI R13, RZ, R3, R6 ;  /* 0x00000003ff0d0219 */ /* 0x000fe20000011606 */
[----:B------:R-:W-:-:S04]  /*10f0*/  IMAD R12, R12, R11, RZ ;  /* 0x0000000b0c0c7224 */ /* 0x000fc800078e02ff */
[----:B------:R-:W-:Y:S01]  /*1100*/  IMAD R6, R13, R11, RZ ;  /* 0x0000000b0d067224 */ /* 0x000fe200078e02ff */
[----:B------:R-:W-:-:S04]  /*1110*/  ISETP.GE.AND P1, PT, R5, R12, PT ;  /* 0x0000000c0500720c */ /* 0x000fc80003f26270 */
[----:B------:R-:W-:Y:S01]  /*1120*/  ISETP.GE.OR P1, PT, R17, R6, P1 ;  /* 0x000000061100720c */ /* 0x000fe20000f26670 */
[----:B------:R-:W-:-:S05]  /*1130*/  IMAD.HI.U32 R6, R5, R2, RZ ;  /* 0x0000000205067227 */ /* 0x000fca00078e00ff */
[----:B------:R-:W-:-:S04]  /*1140*/  SHF.R.U32.HI R6, RZ, R3, R6 ;  /* 0x00000003ff067219 */ /* 0x000fc80000011606 */
[----:B------:R-:W-:-:S03]  /*1150*/  SEL R6, R5, R6, !P0 ;  /* 0x0000000605067207 */ /* 0x000fc60004000000 */
[----:B------:R-:W-:Y:S01]  /*1160*/  @!P1 IMAD.HI.U32 R7, R17, R2, RZ ;  /* 0x0000000211079227 */ /* 0x000fe200078e00ff */
[----:B------:R-:W-:-:S04]  /*1170*/  IADD3 R2, PT, PT, -R6, RZ, RZ ;  /* 0x000000ff06027210 */ /* 0x000fc80007ffe1ff */
[----:B------:R-:W-:Y:S01]  /*1180*/  @!P1 SHF.R.U32.HI R3, RZ, R3, R7 ;  /* 0x00000003ff039219 */ /* 0x000fe20000011607 */
[----:B------:R-:W-:Y:S01]  /*1190*/  IMAD R2, R11, R2, R5 ;  /* 0x000000020b027224 */ /* 0x000fe200078e0205 */
[----:B------:R-:W-:Y:S02]  /*11a0*/  IADD3 R7, PT, PT, -R5, RZ, RZ ;  /* 0x000000ff05077210 */ /* 0x000fe40007ffe1ff */
[----:B------:R-:W-:-:S03]  /*11b0*/  @!P1 SEL R3, R17, R3, !P0 ;  /* 0x0000000311039207 */ /* 0x000fc60004000000 */
[----:B------:R-:W-:Y:S02]  /*11c0*/  IMAD R7, R4, R7, R14 ;  /* 0x0000000704077224 */ /* 0x000fe400078e020e */
[--C-:B------:R-:W-:Y:S02]  /*11d0*/  @!P1 IMAD.IADD R6, R6, 0x1, -R3.reuse ;  /* 0x0000000106069824 */ /* 0x100fe400078e0a03 */
[----:B------:R-:W-:Y:S01]  /*11e0*/  @!P1 IMAD R3, R2, R13, R3 ;  /* 0x0000000d02039224 */ /* 0x000fe200078e0203 */
[----:B------:R-:W-:Y:S01]  /*11f0*/  IADD3 R2, PT, PT, -R17, RZ, RZ ;  /* 0x000000ff11027210 */ /* 0x000fe20007ffe1ff */
[----:B------:R-:W-:Y:S02]  /*1200*/  @!P1 IMAD R5, R6, R11, R17 ;  /* 0x0000000b06059224 */ /* 0x000fe400078e0211 */
[----:B------:R-:W-:Y:S02]  /*1210*/  @!P1 IMAD.MOV.U32 R17, RZ, RZ, R3 ;  /* 0x000000ffff119224 */ /* 0x000fe400078e0003 */
[----:B------:R-:W-:-:S02]  /*1220*/  IMAD R2, R10, R2, R15 ;  /* 0x000000020a027224 */ /* 0x000fc400078e020f */
[----:B------:R-:W-:Y:S02]  /*1230*/  IMAD R14, R5, R4, R7 ;  /* 0x00000004050e7224 */ /* 0x000fe400078e0207 */
[----:B------:R-:W-:Y:S02]  /*1240*/  IMAD R15, R17, R10, R2 ;  /* 0x0000000a110f7224 */ /* 0x000fe400078e0202 */
.L_x_17:
[----:B------:R-:W-:-:S09]  /*1250*/  UISETP.NE.AND UP3, UPT, UR5, 0x1, UPT ;  /* 0x000000010500788c */ /* 0x000fd2000bf65270 */
[----:B------:R-:W-:Y:S05]  /*1260*/  BRA.U UP3, `(.L_x_18) ;  /* 0x0000000103407547 */ /* 0x000fea000b800000 */
[----:B------:R-:W2:Y:S08]  /*1270*/  LDC.64 R4, c[0x0][0xb10] ;  /* 0x0002c400ff047b82 */ /* 0x000eb00000000a00 */
[----:B------:R-:W3:Y:S08]  /*1280*/  LDC.64 R2, c[0x0][0xb18] ;  /* 0x0002c600ff027b82 */ /* 0x000ef00000000a00 */
[----:B------:R-:W4:Y:S08]  /*1290*/  LDC R6, c[0x0][0xb20] ;  /* 0x0002c800ff067b82 */ /* 0x000f300000000800 */
[----:B------:R-:W1:Y:S01]  /*12a0*/  LDC R7, c[0x0][0xb0c] ;  /* 0x0002c300ff077b82 */ /* 0x000e620000000800 */
[----:B--2---:R-:W-:-:S05]  /*12b0*/  IMAD.HI.U32 R4, R15, R4, RZ ;  /* 0x000000040f047227 */ /* 0x004fca00078e00ff */
[----:B------:R-:W-:Y:S01]  /*12c0*/  SHF.R.U32.HI R4, RZ, R5, R4 ;  /* 0x00000005ff047219 */ /* 0x000fe20000011604 */
[----:B---3--:R-:W-:Y:S01]  /*12d0*/  IMAD.HI.U32 R3, R14, R3, RZ ;  /* 0x000000030e037227 */ /* 0x008fe200078e00ff */
[----:B------:R-:W-:-:S04]  /*12e0*/  ISETP.NE.AND P0, PT, R2, 0x1, PT ;  /* 0x000000010200780c */ /* 0x000fc80003f05270 */
[----:B----4-:R-:W-:-:S04]  /*12f0*/  SHF.R.U32.HI R3, RZ, R6, R3 ;  /* 0x00000006ff037219 */ /* 0x010fc80000011603 */
[----:B------:R-:W-:Y:S02]  /*1300*/  SEL R3, R14, R3, !P0 ;  /* 0x000000030e037207 */ /* 0x000fe40004000000 */
[----:B-1----:R-:W-:-:S04]  /*1310*/  ISETP.NE.AND P1, PT, R7, 0x1, PT ;  /* 0x000000010700780c */ /* 0x002fc80003f25270 */
[----:B------:R-:W-:-:S05]  /*1320*/  SEL R4, R15, R4, !P1 ;  /* 0x000000040f047207 */ /* 0x000fca0004800000 */
[----:B------:R-:W-:Y:S02]  /*1330*/  IMAD.IADD R5, R3, 0x1, -R4 ;  /* 0x0000000103057824 */ /* 0x000fe400078e0a04 */
[----:B------:R-:W-:Y:S02]  /*1340*/  IMAD.IADD R3, R4, 0x1, -R3 ;  /* 0x0000000104037824 */ /* 0x000fe400078e0a03 */
[----:B------:R-:W-:Y:S02]  /*1350*/  IMAD R15, R5, R7, R15 ;  /* 0x00000007050f7224 */ /* 0x000fe400078e020f */
[----:B------:R-:W-:Y:S02]  /*1360*/  IMAD R14, R3, R2, R14 ;  /* 0x00000002030e7224 */ /* 0x000fe400078e020e */
.L_x_18:
[----:B------:R-:W-:Y:S05]  /*1370*/  BRA.U !UP1, `(.L_x_19) ;  /* 0x00000001090c7547 */ /* 0x000fea000b800000 */
[----:B------:R-:W-:Y:S01]  /*1380*/  UCGABAR_WAIT ;  /* 0x0000000000007dc7 */ /* 0x000fe20008000000 */
[----:B------:R-:W-:Y:S01]  /*1390*/  CCTL.IVALL ;  /* 0x00000000ff00798f */ /* 0x000fe20002000000 */
[----:B------:R-:W-:Y:S05]  /*13a0*/  BRA `(.L_x_20) ;  /* 0x0000000000047947 */ /* 0x000fea0003800000 */
.L_x_19:
[----:B------:R-:W-:Y:S06]  /*13b0*/  BAR.SYNC.DEFER_BLOCKING 0x0 ;  /* 0x0000000000007b1d */ /* 0x000fec0000010000 */
.L_x_20:
[----:B------:R-:W-:Y:S05]  /*13c0*/  BRA.U UP2, `(.L_x_21) ;  /* 0x0000001902e47547 */ /* 0x000fea000b800000 */
[----:B------:R-:W2:Y:S01]  /*13d0*/  LDCU UR66, c[0x0][0x390] ;  /* 0x00007200ff4277ac */ /* 0x000ea20008000800 */
[----:B------:R-:W3:Y:S01]  /*13e0*/  LDC R2, c[0x0][0x5c0] ;  /* 0x00017000ff027b82 */ /* 0x000ee20000000800 */
[----:B------:R-:W-:Y:S01]  /*13f0*/  PLOP3.LUT P4, PT, PT, PT, UP6, 0x80, 0x8 ;  /* 0x000000000008781c */ /* 0x000fe20003f8f068 */
[----:B------:R-:W-:Y:S01]  /*1400*/  IMAD.MOV.U32 R12, RZ, RZ, 0x1 ;  /* 0x00000001ff0c7424 */ /* 0x000fe200078e00ff */
[----:B------:R-:W-:Y:S01]  /*1410*/  UISETP.NE.AND UP0, UPT, UR4, URZ, UPT ;  /* 0x000000ff0400728c */ /* 0x000fe2000bf05270 */
[----:B------:R-:W-:Y:S01]  /*1420*/  ISETP.EQ.OR P5, PT, R8, RZ, P6 ;  /* 0x000000ff0800720c */ /* 0x000fe200037a2670 */
[----:B------:R-:W-:Y:S01]  /*1430*/  USEL UR63, URZ, 0x1, UP5 ;  /* 0x00000001ff3f7887 */ /* 0x000fe2000a800000 */
[----:B------:R-:W-:Y:S01]  /*1440*/  PLOP3.LUT P4, PT, P4, PT, PT, 0x8, 0x80 ;  /* 0x000000000080781c */ /* 0x000fe2000278e170 */
[----:B------:R-:W-:Y:S01]  /*1450*/  IMAD.MOV.U32 R11, RZ, RZ, RZ ;  /* 0x000000ffff0b7224 */ /* 0x000fe200078e00ff */
[----:B------:R-:W4:Y:S01]  /*1460*/  LDC R9, c[0x0][0x370] ;  /* 0x0000dc00ff097b82 */ /* 0x000f220000000800 */
[----:B------:R-:W1:Y:S01]  /*1470*/  LDCU.64 UR70, c[0x0][0x348] ;  /* 0x00006900ff4677ac */ /* 0x000e620008000a00 */
[----:B------:R-:W-:Y:S01]  /*1480*/  USEL UR63, UR63, 0x2, UP0 ;  /* 0x000000023f3f7887 */ /* 0x000fe20008000000 */
[----:B------:R-:W-:-:S05]  /*1490*/  UMOV UR64, URZ ;  /* 0x000000ff00407c82 */ /* 0x000fca0008000000 */
[----:B------:R-:W1:Y:S01]  /*14a0*/  LDC R0, c[0x0][0x374] ;  /* 0x0000dd00ff007b82 */ /* 0x000e620000000800 */
[----:B--2---:R-:W-:Y:S02]  /*14b0*/  UIADD3 UR5, UPT, UPT, UR66, 0x3f, URZ ;  /* 0x0000003f42057890 */ /* 0x004fe4000fffe0ff */
[----:B------:R-:W-:Y:S02]  /*14c0*/  UIADD3 UR4, UPT, UPT, UR66, -0x1, URZ ;  /* 0xffffffff42047890 */ /* 0x000fe4000fffe0ff */
[----:B------:R-:W-:Y:S02]  /*14d0*/  USHF.R.S32.HI UR68, URZ, 0x1f, UR5 ;  /* 0x0000001fff447899 */ /* 0x000fe40008011405 */
[----:B------:R-:W-:Y:S01]  /*14e0*/  UISETP.GE.U32.AND UP2, UPT, UR4, -0x7f, UPT ;  /* 0xffffff810400788c */ /* 0x000fe2000bf46070 */
[----:B---3--:R-:W-:Y:S01]  /*14f0*/  VIADD R2, R2, 0x7f ;  /* 0x0000007f02027836 */ /* 0x008fe20000000000 */
[----:B------:R-:W-:Y:S02]  /*1500*/  ULEA.HI UR68, UR68, UR5, URZ, 0x6 ;  /* 0x0000000544447291 */ /* 0x000fe4000f8f30ff */
[----:B------:R-:W-:-:S02]  /*1510*/  UIADD3 UR66, UPT, UPT, UR66, 0x7e, URZ ;  /* 0x0000007e42427890 */ /* 0x000fc4000fffe0ff */
[----:B------:R-:W-:Y:S01]  /*1520*/  USHF.R.S32.HI UR68, URZ, 0x6, UR68 ;  /* 0x00000006ff447899 */ /* 0x000fe20008011444 */
[----:B------:R-:W-:-:S03]  /*1530*/  SHF.R.S32.HI R13, RZ, 0x1f, R2 ;  /* 0x0000001fff0d7819 */ /* 0x000fc60000011402 */
[----:B------:R-:W-:Y:S01]  /*1540*/  UISETP.LT.U32.AND UP1, UPT, UR68, 0x4, UPT ;  /* 0x000000044400788c */ /* 0x000fe2000bf21070 */
[----:B------:R-:W-:-:S03]  /*1550*/  LEA.HI R13, R13, R2, RZ, 0x7 ;  /* 0x000000020d0d7211 */ /* 0x000fc600078f38ff */
[----:B------:R-:W-:Y:S01]  /*1560*/  USEL UR67, UR68, 0x4, UP1 ;  /* 0x0000000444437887 */ /* 0x000fe20008800000 */
[----:B------:R-:W-:-:S03]  /*1570*/  SHF.R.S32.HI R13, RZ, 0x7, R13 ;  /* 0x00000007ff0d7819 */ /* 0x000fc6000001140d */
[----:B------:R-:W-:Y:S02]  /*1580*/  UIADD3 UR62, UPT, UPT, UR67, -0x1, URZ ;  /* 0xffffffff433e7890 */ /* 0x000fe4000fffe0ff */
[----:B------:R-:W-:Y:S02]  /*1590*/  @UP2 UIADD3 UR62, UPT, UPT, UR67, URZ, URZ ;  /* 0x000000ff433e2290 */ /* 0x000fe4000fffe0ff */
[----:B------:R-:W-:Y:S02]  /*15a0*/  UIADD3 UR65, UPT, UPT, UR68, -UR67, URZ ;  /* 0x8000004344417290 */ /* 0x000fe4000fffe0ff */
[----:B-1--4-:R-:W-:-:S12]  /*15b0*/  UIADD3 UR62, UPT, UPT, UR62, 0x1, URZ ;  /* 0x000000013e3e7890 */ /* 0x012fd8000fffe0ff */
.L_x_39:
[-C--:B------:R-:W-:Y:S01]  /*15c0*/  IABS R7, R13.reuse ;  /* 0x0000000d00077213 */ /* 0x080fe20000000000 */
[----:B-1----:R-:W1:Y:S01]  /*15d0*/  LDC R4, c[0x0][0x5c4] ;  /* 0x00017100ff047b82 */ /* 0x002e620000000800 */
[----:B------:R-:W-:Y:S01]  /*15e0*/  IABS R3, R14 ;  /* 0x0000000e00037213 */ /* 0x000fe20000000000 */
[----:B------:R-:W-:Y:S01]  /*15f0*/  UMOV UR4, 0x400 ;  /* 0x0000040000047882 */ /* 0x000fe20000000000 */
[----:B------:R-:W2:Y:S01]  /*1600*/  I2F.RP R16, R7 ;  /* 0x0000000700107306 */ /* 0x000ea20000209400 */
[----:B------:R-:W-:Y:S01]  /*1610*/  IABS R2, R13 ;  /* 0x0000000d00027213 */ /* 0x000fe20000000000 */
[----:B------:R-:W-:Y:S01]  /*1620*/  UISETP.GE.U32.AND UP0, UPT, UR66, 0x7f, UPT ;  /* 0x0000007f4200788c */ /* 0x000fe2000bf06070 */
[----:B------:R-:W-:Y:S01]  /*1630*/  R2UR UR50, R15 ;  /* 0x000000000f3272ca */ /* 0x000fe200000e0000 */
[----:B------:R-:W-:Y:S01]  /*1640*/  UMOV UR30, URZ ;  /* 0x000000ff001e7c82 */ /* 0x000fe20008000000 */
[----:B------:R-:W-:Y:S01]  /*1650*/  IADD3 R2, PT, PT, RZ, -R2, RZ ;  /* 0x80000002ff027210 */ /* 0x000fe20007ffe0ff */
[----:B------:R-:W3:Y:S02]  /*1660*/  S2UR UR61, SR_CgaCtaId ;  /* 0x00000000003d79c3 */ /* 0x000ee40000008800 */
[----:B--2---:R-:W2:Y:S08]  /*1670*/  MUFU.RCP R16, R16 ;  /* 0x0000001000107308 */ /* 0x004eb00000001000 */
[----:B------:R-:W-:Y:S01]  /*1680*/  USHF.L.U32 UR50, UR50, 0x6, URZ ;  /* 0x0000000632327899 */ /* 0x000fe200080006ff */
[----:B-1----:R-:W-:Y:S01]  /*1690*/  IABS R5, R4 ;  /* 0x0000000400057213 */ /* 0x002fe20000000000 */
[----:B---3--:R-:W-:Y:S01]  /*16a0*/  ULEA UR61, UR61, UR4, 0x18 ;  /* 0x000000043d3d7291 */ /* 0x008fe2000f8ec0ff */
[----:B--2---:R-:W-:-:S03]  /*16b0*/  VIADD R16, R16, 0xffffffe ;  /* 0x0ffffffe10107836 */ /* 0x004fc60000000000 */
[----:B------:R-:W-:Y:S01]  /*16c0*/  ULEA UR4, UR64, UR61, 0x3 ;  /* 0x0000003d40047291 */ /* 0x000fe2000f8e18ff */
[----:B------:R-:W1:Y:S02]  /*16d0*/  F2I.FTZ.U32.TRUNC.NTZ R17, R16 ;  /* 0x0000001000117305 */ /* 0x000e64000021f000 */
[----:B-1----:R-:W-:Y:S02]  /*16e0*/  IMAD.MOV R6, RZ, RZ, -R17 ;  /* 0x000000ffff067224 */ /* 0x002fe400078e0a11 */
[----:B------:R-:W-:Y:S02]  /*16f0*/  IMAD.MOV.U32 R16, RZ, RZ, RZ ;  /* 0x000000ffff107224 */ /* 0x000fe400078e00ff */
[----:B------:R-:W-:-:S04]  /*1700*/  IMAD R6, R6, R7, RZ ;  /* 0x0000000706067224 */ /* 0x000fc800078e02ff */
[----:B------:R-:W-:Y:S02]  /*1710*/  IMAD.HI.U32 R16, R17, R6, R16 ;  /* 0x0000000611107227 */ /* 0x000fe400078e0010 */
[----:B------:R-:W1:Y:S04]  /*1720*/  I2F.RP R6, R5 ;  /* 0x0000000500067306 */ /* 0x000e680000209400 */
[----:B------:R-:W-:-:S04]  /*1730*/  IMAD.HI.U32 R16, R16, R3, RZ ;  /* 0x0000000310107227 */ /* 0x000fc800078e00ff */
[----:B------:R-:W-:-:S05]  /*1740*/  IMAD R2, R16, R2, R3 ;  /* 0x0000000210027224 */ /* 0x000fca00078e0203 */
[----:B------:R-:W-:Y:S01]  /*1750*/  ISETP.GT.U32.AND P1, PT, R7, R2, PT ;  /* 0x000000020700720c */ /* 0x000fe20003f24070 */
[----:B-1----:R-:W1:-:S12]  /*1760*/  MUFU.RCP R6, R6 ;  /* 0x0000000600067308 */ /* 0x002e580000001000 */
[----:B------:R-:W-:Y:S01]  /*1770*/  @!P1 IMAD.IADD R2, R2, 0x1, -R7 ;  /* 0x0000000102029824 */ /* 0x000fe200078e0a07 */
[----:B------:R-:W-:Y:S02]  /*1780*/  @!P1 IADD3 R16, PT, PT, R16, 0x1, RZ ;  /* 0x0000000110109810 */ /* 0x000fe40007ffe0ff */
[----:B------:R-:W-:Y:S02]  /*1790*/  ISETP.NE.AND P1, PT, R13, RZ, PT ;  /* 0x000000ff0d00720c */ /* 0x000fe40003f25270 */
[----:B------:R-:W-:Y:S01]  /*17a0*/  ISETP.GE.U32.AND P2, PT, R2, R7, PT ;  /* 0x000000070200720c */ /* 0x000fe20003f46070 */
[----:B-1----:R-:W-:Y:S01]  /*17b0*/  VIADD R6, R6, 0xffffffe ;  /* 0x0ffffffe06067836 */ /* 0x002fe20000000000 */
[----:B------:R-:W-:-:S03]  /*17c0*/  LOP3.LUT R2, R14, R13, RZ, 0x3c, !PT ;  /* 0x0000000d0e027212 */ /* 0x000fc600078e3cff */
[----:B------:R-:W1:Y:S01]  /*17d0*/  F2I.FTZ.U32.TRUNC.NTZ R7, R6 ;  /* 0x0000000600077305 */ /* 0x000e62000021f000 */
[----:B------:R-:W-:Y:S02]  /*17e0*/  ISETP.GE.AND P0, PT, R2, RZ, PT ;  /* 0x000000ff0200720c */ /* 0x000fe40003f06270 */
[----:B------:R-:W-:-:S05]  /*17f0*/  SHF.L.U32 R2, R12, 0x1f, RZ ;  /* 0x0000001f0c027819 */ /* 0x000fca00000006ff */
[----:B------:R-:W-:Y:S01]  /*1800*/  @P2 VIADD R16, R16, 0x1 ;  /* 0x0000000110102836 */ /* 0x000fe20000000000 */
[----:B------:R2:W3:Y:S05]  /*1810*/  SYNCS.PHASECHK.TRANS64.TRYWAIT P2, [UR4+0x20], R2 ;  /* 0x00002002ff0075a7 */ /* 0x0004ea0008041104 */
[----:B------:R-:W-:Y:S01]  /*1820*/  @!P0 IADD3 R16, PT, PT, -R16, RZ, RZ ;  /* 0x000000ff10108210 */ /* 0x000fe20007ffe1ff */
[----:B-1----:R-:W-:Y:S01]  /*1830*/  IMAD.MOV R3, RZ, RZ, -R7 ;  /* 0x000000ffff037224 */ /* 0x002fe200078e0a07 */
[----:B------:R-:W-:Y:S01]  /*1840*/  @!P1 LOP3.LUT R16, RZ, R13, RZ, 0x33, !PT ;  /* 0x0000000dff109212 */ /* 0x000fe200078e33ff */
[----:B------:R-:W-:Y:S02]  /*1850*/  IMAD.MOV.U32 R6, RZ, RZ, RZ ;  /* 0x000000ffff067224 */ /* 0x000fe400078e00ff */
[----:B------:R-:W-:-:S04]  /*1860*/  IMAD R3, R3, R5, RZ ;  /* 0x0000000503037224 */ /* 0x000fc800078e02ff */
[----:B------:R-:W-:Y:S01]  /*1870*/  IMAD.HI.U32 R6, R7, R3, R6 ;  /* 0x0000000307067227 */ /* 0x000fe200078e0006 */
[----:B--2---:R-:W-:-:S05]  /*1880*/  IABS R2, R16 ;  /* 0x0000001000027213 */ /* 0x004fca0000000000 */
[----:B------:R-:W-:-:S04]  /*1890*/  IMAD.MOV.U32 R3, RZ, RZ, R2 ;  /* 0x000000ffff037224 */ /* 0x000fc800078e0002 */
[----:B------:R-:W-:-:S05]  /*18a0*/  IMAD.HI.U32 R6, R6, R3, RZ ;  /* 0x0000000306067227 */ /* 0x000fca00078e00ff */
[----:B------:R-:W-:-:S05]  /*18b0*/  IADD3 R2, PT, PT, -R6, RZ, RZ ;  /* 0x000000ff06027210 */ /* 0x000fca0007ffe1ff */
[----:B------:R-:W-:Y:S01]  /*18c0*/  IMAD R2, R5, R2, R3 ;  /* 0x0000000205027224 */ /* 0x000fe200078e0203 */
[----:B------:R-:W-:-:S04]  /*18d0*/  LOP3.LUT R3, R16, R4, RZ, 0x3c, !PT ;  /* 0x0000000410037212 */ /* 0x000fc800078e3cff */
[----:B------:R-:W-:Y:S02]  /*18e0*/  ISETP.GT.U32.AND P1, PT, R5, R2, PT ;  /* 0x000000020500720c */ /* 0x000fe40003f24070 */
[----:B------:R-:W-:-:S11]  /*18f0*/  ISETP.GE.AND P0, PT, R3, RZ, PT ;  /* 0x000000ff0300720c */ /* 0x000fd60003f06270 */
[----:B------:R-:W-:Y:S01]  /*1900*/  @!P1 IMAD.IADD R2, R2, 0x1, -R5 ;  /* 0x0000000102029824 */ /* 0x000fe200078e0a05 */
[----:B------:R-:W-:Y:S02]  /*1910*/  @!P1 IADD3 R6, PT, PT, R6, 0x1, RZ ;  /* 0x0000000106069810 */ /* 0x000fe40007ffe0ff */
[----:B------:R-:W-:Y:S02]  /*1920*/  ISETP.NE.AND P1, PT, R4, RZ, PT ;  /* 0x000000ff0400720c */ /* 0x000fe40003f25270 */
[----:B------:R-:W-:Y:S01]  /*1930*/  ISETP.GE.U32.AND P3, PT, R2, R5, PT ;  /* 0x000000050200720c */ /* 0x000fe20003f66070 */
[----:B------:R-:W-:-:S04]  /*1940*/  IMAD.MOV R2, RZ, RZ, -R16 ;  /* 0x000000ffff027224 */ /* 0x000fc800078e0a10 */
[----:B------:R-:W-:-:S05]  /*1950*/  IMAD R2, R13, R2, R14 ;  /* 0x000000020d027224 */ /* 0x000fca00078e020e */
[----:B------:R-:W-:-:S03]  /*1960*/  R2UR UR42, R2 ;  /* 0x00000000022a72ca */ /* 0x000fc600000e0000 */
[----:B------:R-:W-:-:S04]  /*1970*/  @P3 VIADD R6, R6, 0x1 ;  /* 0x0000000106063836 */ /* 0x000fc80000000000 */
[----:B------:R-:W-:Y:S01]  /*1980*/  @!P0 IMAD.MOV R6, RZ, RZ, -R6 ;  /* 0x000000ffff068224 */ /* 0x000fe200078e0a06 */
[----:B------:R-:W-:-:S04]  /*1990*/  @!P1 LOP3.LUT R6, RZ, R4, RZ, 0x33, !PT ;  /* 0x00000004ff069212 */ /* 0x000fc800078e33ff */
[----:B------:R-:W-:Y:S01]  /*19a0*/  IADD3 R2, PT, PT, -R6, RZ, RZ ;  /* 0x000000ff06027210 */ /* 0x000fe20007ffe1ff */
[----:B------:R-:W-:-:S04]  /*19b0*/  USHF.L.U32 UR42, UR42, 0x7, URZ ;  /* 0x000000072a2a7899 */ /* 0x000fc800080006ff */
[----:B------:R-:W-:Y:S01]  /*19c0*/  IMAD R4, R4, R2, R16 ;  /* 0x0000000204047224 */ /* 0x000fe200078e0210 */
[----:B---3--:R-:W-:Y:S07]  /*19d0*/  BRA.U !UP0, `(.L_x_22) ;  /* 0x0000000508a87547 */ /* 0x008fee000b800000 */
[----:B------:R-:W1:Y:S01]  /*19e0*/  LDC.64 R2, c[0x0][0x5d8] ;  /* 0x00017600ff027b82 */ /* 0x000e620000000a00 */
[----:B------:R-:W1:Y:S01]  /*19f0*/  LDCU.64 UR8, c[0x0][0x5b0] ;  /* 0x0000b600ff0877ac */ /* 0x000e620008000a00 */
[----:B------:R-:W2:Y:S01]  /*1a00*/  LDCU UR34, c[0x0][0x598] ;  /* 0x0000b300ff2277ac */ /* 0x000ea20008000800 */
[----:B------:R-:W3:Y:S01]  /*1a10*/  LDCU UR33, c[0x0][0x58c] ;  /* 0x0000b180ff2177ac */ /* 0x000ee20008000800 */
[----:B------:R-:W4:Y:S01]  /*1a20*/  LDCU UR32, c[0x0][0x59c] ;  /* 0x0000b380ff2077ac */ /* 0x000f220008000800 */
[----:B------:R-:W1:Y:S01]  /*1a30*/  LDCU UR31, c[0x0][0x5a0] ;  /* 0x0000b400ff1f77ac */ /* 0x000e620008000800 */
[----:B------:R-:W1:Y:S02]  /*1a40*/  LDCU.64 UR22, c[0x0][0x590] ;  /* 0x0000b200ff1677ac */ /* 0x000e640008000a00 */
[----:B-1----:R-:W-:Y:S01]  /*1a50*/  IMAD R2, R4, UR8, R2 ;  /* 0x0000000804027c24 */ /* 0x002fe2000f8e0202 */
[----:B------:R-:W1:Y:S01]  /*1a60*/  LDCU.64 UR14, c[0x0][0x5b8] ;  /* 0x0000b700ff0e77ac */ /* 0x000e620008000a00 */
[----:B------:R-:W-:Y:S01]  /*1a70*/  IMAD R5, R6, UR9, R3 ;  /* 0x0000000906057c24 */ /* 0x000fe2000f8e0203 */
[----:B------:R-:W1:Y:S01]  /*1a80*/  LDCU.64 UR4, c[0x0][0x5d0] ;  /* 0x0000ba00ff0477ac */ /* 0x000e620008000a00 */
[----:B------:R-:W-:-:S02]  /*1a90*/  UIADD3 UR54, UPT, UPT, UR50, 0x20, URZ ;  /* 0x0000002032367890 */ /* 0x000fc4000fffe0ff */
[----:B------:R-:W-:Y:S02]  /*1aa0*/  UIADD3 UR26, UPT, UPT, UR42, 0x20, URZ ;  /* 0x000000202a1a7890 */ /* 0x000fe4000fffe0ff */
[----:B------:R-:W-:Y:S02]  /*1ab0*/  UIADD3 UR18, UPT, UPT, UR42, 0x40, URZ ;  /* 0x000000402a127890 */ /* 0x000fe4000fffe0ff */
[----:B------:R-:W-:Y:S01]  /*1ac0*/  UIADD3 UR10, UPT, UPT, UR42, 0x60, URZ ;  /* 0x000000602a0a7890 */ /* 0x000fe2000fffe0ff */
[----:B------:R-:W-:Y:S01]  /*1ad0*/  UMOV UR35, URZ ;  /* 0x000000ff00237c82 */ /* 0x000fe20008000000 */
[----:B--234-:R-:W-:-:S10]  /*1ae0*/  UMOV UR52, UR64 ;  /* 0x0000004000347c82 */ /* 0x01cfd40008000000 */
.L_x_28:
[----:B------:R-:W-:Y:S01]  /*1af0*/  @!P6 MOV R7, 0xc000 ;  /* 0x0000c0000007e802 */ /* 0x000fe20000000f00 */
[----:B------:R-:W-:Y:S01]  /*1b00*/  ULEA UR49, UR52, UR61, 0x3 ;  /* 0x0000003d34317291 */ /* 0x000fe2000f8e18ff */
[----:B--2---:R-:W-:Y:S11]  /*1b10*/  @P2 BRA `(.L_x_23) ;  /* 0x00000000000c2947 */ /* 0x004ff60003800000 */
[----:B------:R-:W-:Y:S04]  /*1b20*/  SHF.L.U32 R14, R12, 0x1f, RZ ;  /* 0x0000001f0c0e7819 */ /* 0x000fe800000006ff */
[----:B------:R-:W2:Y:S02]  /*1b30*/  SYNCS.PHASECHK.TRANS64.TRYWAIT P0, [UR49+0x20], R14 ;  /* 0x0000200eff0075a7 */ /* 0x000ea40008001131 */
[----:B--2---:R-:W-:Y:S05]  /*1b40*/  @!P0 BRA `(.L_x_24) ;  /* 0x0000007400bc8947 */ /* 0x004fea0003800000 */
.L_x_23:
[----:B------:R3:W-:Y:S01]  /*1b50*/  @!P6 SYNCS.ARRIVE.TRANS64 RZ, [UR49], R7 ;  /* 0x00000007ffffe9a7 */ /* 0x0007e20008000031 */
[----:B------:R-:W-:Y:S04]  /*1b60*/  ULOP3.LUT UR6, UR63, 0x2, URZ, 0xfc, !UPT ;  /* 0x000000023f067892 */ /* 0x000fe8000f8efcff */
[----:B------:R-:W-:Y:S09]  /*1b70*/  UISETP.NE.AND UP0, UPT, UR6, 0x2, UPT ;  /* 0x000000020600788c */ /* 0x000ff2000bf05270 */
[----:B------:R-:W-:Y:S05]  /*1b80*/  BRA.U UP0, `(.L_x_25) ;  /* 0x0000000100047547 */ /* 0x000fea000b800000 */
[----:B-1----:R-:W-:Y:S05]  /*1b90*/  BPT.TRAP 0x1 ;  /* 0x000000040000795c */ /* 0x002fea0000300000 */
.L_x_25:
[----:B------:R-:W-:Y:S04]  /*1ba0*/  BSSY.RECONVERGENT B0, `(.L_x_26) ;  /* 0x0000003000007945 */ /* 0x000fe80003800200 */
[----:B------:R-:W-:Y:S05]  /*1bb0*/  @P5 BRA `(.L_x_27) ;  /* 0x0000000000045947 */ /* 0x000fea0003800000 */
[----:B-1----:R-:W-:Y:S05]  /*1bc0*/  BPT.TRAP 0x1 ;  /* 0x000000040000795c */ /* 0x002fea0000300000 */
.L_x_27:
[----:B-1----:R-:W-:Y:S05]  /*1bd0*/  BSYNC.RECONVERGENT B0 ;  /* 0x0000000000007941 */ /* 0x002fea0003800200 */
.L_x_26:
[----:B------:R-:W-:Y:S01]  /*1be0*/  UIADD3 UR64, UPT, UPT, UR52, 0x1, URZ ;  /* 0x0000000134407890 */ /* 0x000fe2000fffe0ff */
[----:B------:R-:W-:Y:S03]  /*1bf0*/  ELECT P0, URZ, PT ;  /* 0x0000000000ff782f */ /* 0x000fe60003800000 */
[----:B------:R-:W-:Y:S02]  /*1c00*/  UISETP.NE.AND UP0, UPT, UR64, 0x4, UPT ;  /* 0x000000044000788c */ /* 0x000fe4000bf05270 */
[----:B------:R-:W-:Y:S02]  /*1c10*/  USHF.L.U32 UR51, UR35, 0x6, URZ ;  /* 0x0000000623337899 */ /* 0x000fe400080006ff */
[----:B------:R-:W-:Y:S02]  /*1c20*/  USEL UR8, URZ, 0x1, UP0 ;  /* 0x00000001ff087887 */ /* 0x000fe40008000000 */
[----:B------:R-:W-:Y:S02]  /*1c30*/  USEL UR64, UR64, URZ, UP0 ;  /* 0x000000ff40407287 */ /* 0x000fe40008000000 */
[----:B------:R-:W-:Y:S02]  /*1c40*/  ULOP3.LUT UR6, UR51, UR7, URZ, 0xfc, !UPT ;  /* 0x0000000733067292 */ /* 0x000fe4000f8efcff */
[----:B------:R-:W-:Y:S01]  /*1c50*/  ULEA UR9, UR64, UR61, 0x3 ;  /* 0x0000003d40097291 */ /* 0x000fe2000f8e18ff */
[----:B------:R-:W-:Y:S01]  /*1c60*/  LOP3.LUT R12, R12, UR8, RZ, 0x3c, !PT ;  /* 0x000000080c0c7c12 */ /* 0x000fe2000f8e3cff */
[----:B------:R-:W-:Y:S01]  /*1c70*/  UIMAD.WIDE.U32 UR36, UR6, UR22, URZ ;  /* 0x00000016062472a5 */ /* 0x000fe2000f8e00ff */
[----:B---3--:R-:W-:Y:S01]  /*1c80*/  @P0 PRMT R7, R2, 0x40, R5 ;  /* 0x0000004002070816 */ /* 0x008fe20000000005 */
[----:B------:R-:W-:Y:S01]  /*1c90*/  UISETP.NE.AND UP2, UPT, UR33, 0x1, UPT ;  /* 0x000000012100788c */ /* 0x000fe2000bf45270 */
[----:B--2---:R-:W-:Y:S01]  /*1ca0*/  SHF.L.U32 R3, R12, 0x1f, RZ ;  /* 0x0000001f0c037819 */ /* 0x004fe200000006ff */
[----:B------:R-:W-:Y:S01]  /*1cb0*/  USHF.R.U32.HI UR30, URZ, UR23, UR37 ;  /* 0x00000017ff1e7299 */ /* 0x000fe20008011625 */
[----:B------:R-:W-:Y:S01]  /*1cc0*/  @P0 R2UR UR11, R7 ;  /* 0x00000000070b02ca */ /* 0x000fe200000e0000 */
[----:B------:R-:W-:Y:S01]  /*1cd0*/  ULEA UR8, UR52, UR60, 0xd ;  /* 0x0000003c34087291 */ /* 0x000fe2000f8e68ff */
[----:B------:R1:W2:Y:S01]  /*1ce0*/  SYNCS.PHASECHK.TRANS64.TRYWAIT P2, [UR9+0x20], R3 ;  /* 0x00002003ff0075a7 */ /* 0x0002a20008041109 */
[----:B------:R-:W-:Y:S02]  /*1cf0*/  USEL UR36, UR6, UR30, !UP2 ;  /* 0x0000001e06247287 */ /* 0x000fe4000d000000 */
[----:B------:R-:W-:Y:S02]  /*1d00*/  UIADD3 UR72, UP1, UPT, UR70, 0x80, URZ ;  /* 0x0000008046487890 */ /* 0x000fe4000ff3e0ff */
[----:B------:R-:W-:Y:S02]  /*1d10*/  ULEA UR52, UR52, UR61, 0xe ;  /* 0x0000003d34347291 */ /* 0x000fe4000f8e70ff */
[----:B------:R-:W-:Y:S02]  /*1d20*/  UIMAD.WIDE.U32 UR38, UR36, UR32, URZ ;  /* 0x00000020242672a5 */ /* 0x000fe4000f8e00ff */
[----:B------:R-:W-:Y:S02]  /*1d30*/  UISETP.NE.AND UP3, UPT, UR34, 0x1, UPT ;  /* 0x000000012200788c */ /* 0x000fe4000bf65270 */
[----:B------:R-:W-:Y:S01]  /*1d40*/  UIADD3.X UR73, UPT, UPT, URZ, UR71, URZ, UP1, !UPT ;  /* 0x00000047ff497290 */ /* 0x000fe20008ffe4ff */
[----:B------:R-:W-:Y:S01]  /*1d50*/  IMAD.U32 R7, RZ, RZ, UR11 ;  /* 0x0000000bff077e24 */ /* 0x000fe2000f8e00ff */
[----:B------:R-:W-:Y:S02]  /*1d60*/  UIADD3 UR48, UPT, UPT, UR52, 0x8800, URZ ;  /* 0x0000880034307890 */ /* 0x000fe4000fffe0ff */
[----:B------:R-:W-:Y:S02]  /*1d70*/  USHF.R.U32.HI UR37, URZ, UR31, UR39 ;  /* 0x0000001fff257299 */ /* 0x000fe40008011627 */
[----:B------:R-:W-:Y:S02]  /*1d80*/  UIADD3 UR30, UPT, UPT, -UR36, URZ, URZ ;  /* 0x000000ff241e7290 */ /* 0x000fe4000fffe1ff */
[----:B------:R-:W-:Y:S02]  /*1d90*/  USEL UR45, UR36, UR37, !UP3 ;  /* 0x00000025242d7287 */ /* 0x000fe4000d800000 */
[----:B------:R-:W-:Y:S01]  /*1da0*/  UIMAD UR6, UR33, UR30, UR6 ;  /* 0x0000001e210672a4 */ /* 0x000fe2000f8e0206 */
[----:B-1----:R-:W-:Y:S01]  /*1db0*/  IMAD.MOV.U32 R3, RZ, RZ, 0x3 ;  /* 0x00000003ff037424 */ /* 0x002fe200078e00ff */
[----:B------:R-:W-:Y:S01]  /*1dc0*/  UMOV UR58, 0x0 ;  /* 0x00000000003a7882 */ /* 0x000fe20000000000 */
[----:B------:R-:W-:Y:S01]  /*1dd0*/  UMOV UR59, 0x10000000 ;  /* 0x10000000003b7882 */ /* 0x000fe20000000000 */
[----:B------:R-:W-:Y:S01]  /*1de0*/  UIADD3 UR52, UPT, UPT, UR52, 0xa800, URZ ;  /* 0x0000a80034347890 */ /* 0x000fe2000fffe0ff */
[----:B------:R-:W-:Y:S01]  /*1df0*/  UTMALDG.2D [UR48], [UR72], desc[UR58] ;  /* 0x00003a30480075b4 */ /* 0x000fe20008009000 */
[----:B------:R-:W-:Y:S01]  /*1e00*/  UIADD3 UR30, UPT, UPT, -UR45, URZ, URZ ;  /* 0x000000ff2d1e7290 */ /* 0x000fe2000fffe1ff */
[----:B------:R-:W-:Y:S01]  /*1e10*/  @P0 R2UR UR12, R3 ;  /* 0x00000000030c02ca */ /* 0x000fe200000e0000 */
[----:B------:R-:W-:Y:S02]  /*1e20*/  UIMAD UR43, UR6, UR14, UR4 ;  /* 0x0000000e062b72a4 */ /* 0x000fe4000f8e0204 */
[----:B------:R-:W-:Y:S02]  /*1e30*/  UIADD3 UR46, UP0, UPT, UR70, 0x180, URZ ;  /* 0x00000180462e7890 */ /* 0x000fe4000ff1e0ff */
[----:B------:R-:W-:Y:S02]  /*1e40*/  ULEA UR8, UR8, UR61, 0x2 ;  /* 0x0000003d08087291 */ /* 0x000fe4000f8e10ff */
[----:B------:R-:W-:Y:S01]  /*1e50*/  UIMAD UR6, UR34, UR30, UR36 ;  /* 0x0000001e220672a4 */ /* 0x000fe2000f8e0224 */
[----:B------:R-:W-:Y:S01]  /*1e60*/  UMOV UR53, UR49 ;  /* 0x0000003100357c82 */ /* 0x000fe20008000000 */
[----:B------:R-:W-:Y:S01]  /*1e70*/  UMOV UR55, UR51 ;  /* 0x0000003300377c82 */ /* 0x000fe20008000000 */
[----:B------:R-:W-:Y:S01]  /*1e80*/  UIADD3.X UR47, UPT, UPT, URZ, UR71, URZ, UP0, !UPT ;  /* 0x00000047ff2f7290 */ /* 0x000fe200087fe4ff */
[----:B------:R1:W-:Y:S02]  /*1e90*/  UTMALDG.2D [UR52], [UR72], desc[UR58] ;  /* 0x00003a34480075b4 */ /* 0x0003e40008009000 */
[----:B------:R-:W-:Y:S01]  /*1ea0*/  IMAD.U32 R3, RZ, RZ, UR12 ;  /* 0x0000000cff037e24 */ /* 0x000fe2000f8e00ff */
[----:B------:R-:W-:Y:S02]  /*1eb0*/  UIADD3 UR40, UPT, UPT, UR8, 0x18800, URZ ;  /* 0x0001880008287890 */ /* 0x000fe4000fffe0ff */
[----:B------:R-:W-:Y:S02]  /*1ec0*/  UIMAD UR44, UR6, UR15, UR5 ;  /* 0x0000000f062c72a4 */ /* 0x000fe4000f8e0205 */
[----:B------:R-:W-:Y:S01]  /*1ed0*/  @P0 PRMT R3, R7, 0x5410, R3 ;  /* 0x0000541007030816 */ /* 0x000fe20000000003 */
[----:B------:R-:W-:Y:S01]  /*1ee0*/  UMOV UR41, UR49 ;  /* 0x0000003100297c82 */ /* 0x000fe20008000000 */
[----:B------:R-:W-:Y:S02]  /*1ef0*/  UIADD3 UR24, UPT, UPT, UR8, 0x1a800, URZ ;  /* 0x0001a80008187890 */ /* 0x000fe4000fffe0ff */
[----:B------:R-:W-:Y:S01]  /*1f00*/  @P0 R2UR UR56, R3 ;  /* 0x00000000033802ca */ /* 0x000fe200000e0000 */
[----:B------:R-:W-:Y:S01]  /*1f10*/  UMOV UR25, UR49 ;  /* 0x0000003100197c82 */ /* 0x000fe20008000000 */
[----:B------:R-:W-:Y:S01]  /*1f20*/  UMOV UR27, UR43 ;  /* 0x0000002b001b7c82 */ /* 0x000fe20008000000 */
[----:B------:R-:W-:Y:S01]  /*1f30*/  UMOV UR29, UR45 ;  /* 0x0000002d001d7c82 */ /* 0x000fe20008000000 */
[----:B------:R-:W-:Y:S01]  /*1f40*/  UMOV UR28, UR44 ;  /* 0x0000002c001c7c82 */ /* 0x000fe20008000000 */
[----:B------:R-:W-:Y:S01]  /*1f50*/  UIADD3 UR16, UPT, UPT, UR8, 0x1c800, URZ ;  /* 0x0001c80008107890 */ /* 0x000fe2000fffe0ff */
[----:B------:R-:W-:Y:S01]  /*1f60*/  UMOV UR17, UR49 ;  /* 0x0000003100117c82 */ /* 0x000fe20008000000 */
[----:B------:R-:W-:Y:S01]  /*1f70*/  UMOV UR19, UR43 ;  /* 0x0000002b00137c82 */ /* 0x000fe20008000000 */
[----:B------:R-:W-:Y:S01]  /*1f80*/  UMOV UR21, UR45 ;  /* 0x0000002d00157c82 */ /* 0x000fe20008000000 */
[----:B------:R-:W-:Y:S01]  /*1f90*/  UMOV UR20, UR44 ;  /* 0x0000002c00147c82 */ /* 0x000fe20008000000 */
[----:B------:R-:W-:Y:S03]  /*1fa0*/  UIADD3 UR8, UPT, UPT, UR8, 0x1e800, URZ ;  /* 0x0001e80008087890 */ /* 0x000fe6000fffe0ff */
[----:B------:R3:W-:Y:S01]  /*1fb0*/  UTMALDG.4D.IM2COL.MULTICAST [UR40], [UR46], UR56 ;  /* 0x000000282e0073b4 */ /* 0x0007e20008058838 */
[----:B------:R-:W-:Y:S01]  /*1fc0*/  UMOV UR9, UR49 ;  /* 0x0000003100097c82 */ /* 0x000fe20008000000 */
[----:B------:R-:W-:Y:S01]  /*1fd0*/  UMOV UR11, UR43 ;  /* 0x0000002b000b7c82 */ /* 0x000fe20008000000 */
[----:B------:R-:W-:Y:S01]  /*1fe0*/  UMOV UR13, UR45 ;  /* 0x0000002d000d7c82 */ /* 0x000fe20008000000 */
[----:B------:R-:W-:Y:S01]  /*1ff0*/  UMOV UR12, UR44 ;  /* 0x0000002c000c7c82 */ /* 0x000fe20008000000 */
[----:B------:R-:W-:Y:S01]  /*2000*/  UIADD3 UR35, UPT, UPT, UR35, 0x1, URZ ;  /* 0x0000000123237890 */ /* 0x000fe2000fffe0ff */
[----:B------:R-:W-:Y:S01]  /*2010*/  UMOV UR30, UR62 ;  /* 0x0000003e001e7c82 */ /* 0x000fe20008000000 */
[----:B------:R3:W-:Y:S02]  /*2020*/  UTMALDG.4D.IM2COL.MULTICAST [UR24], [UR46], UR56 ;  /* 0x000000182e0073b4 */ /* 0x0007e40008058838 */
[----:B------:R-:W-:Y:S01]  /*2030*/  UISETP.NE.AND UP0, UPT, UR35, UR62, UPT ;  /* 0x0000003e2300728c */ /* 0x000fe2000bf05270 */
[----:B-1----:R-:W-:Y:S01]  /*2040*/  UMOV UR52, UR64 ;  /* 0x0000004000347c82 */ /* 0x002fe20008000000 */
[----:B------:R3:W-:Y:S01]  /*2050*/  UTMALDG.4D.IM2COL.MULTICAST [UR16], [UR46], UR56 ;  /* 0x000000102e0073b4 */ /* 0x0007e20008058838 */
[----:B------:R3:W-:Y:S06]  /*2060*/  UTMALDG.4D.IM2COL.MULTICAST [UR8], [UR46], UR56 ;  /* 0x000000082e0073b4 */ /* 0x0007ec0008058838 */
[----:B---3--:R-:W-:Y:S05]  /*2070*/  BRA.U UP0, `(.L_x_28) ;  /* 0xfffffff9009c7547 */ /* 0x008fea000b83ffff */
.L_x_22:
[----:B------:R-:W-:Y:S01]  /*2080*/  ULEA UR4, UR64, UR61, 0x3 ;  /* 0x0000003d40047291 */ /* 0x000fe2000f8e18ff */
[----:B------:R-:W-:Y:S01]  /*2090*/  SHF.L.U32 R2, R12, 0x1f, RZ ;  /* 0x0000001f0c027819 */ /* 0x000fe200000006ff */
[----:B------:R-:W-:Y:S01]  /*20a0*/  @!P4 SYNCS.ARRIVE.TRANS64.A1T0 RZ, [UR61+0x88], RZ ;  /* 0x000088ffffffc9a7 */ /* 0x000fe2000810003d */
[----:B------:R-:W-:-:S06]  /*20b0*/  UISETP.GT.AND UP0, UPT, UR68, UR67, UPT ;  /* 0x000000434400728c */ /* 0x000fcc000bf04270 */
[----:B------:R1:W3:Y:S03]  /*20c0*/  SYNCS.PHASECHK.TRANS64.TRYWAIT P1, [UR4+0x20], R2 ;  /* 0x00002002ff0075a7 */ /* 0x0002e60008021104 */
[----:B------:R-:W-:Y:S05]  /*20d0*/  BRA.U !UP0, `(.L_x_29) ;  /* 0x0000000508ac7547 */ /* 0x000fea000b800000 */
[----:B-1----:R-:W1:Y:S01]  /*20e0*/  LDC.64 R2, c[0x0][0x5d8] ;  /* 0x00017600ff027b82 */ /* 0x002e620000000a00 */
[----:B------:R-:W1:Y:S01]  /*20f0*/  LDCU.64 UR8, c[0x0][0x5b0] ;  /* 0x0000b600ff0877ac */ /* 0x000e620008000a00 */
[----:B------:R-:W-:Y:S01]  /*2100*/  UIADD3 UR40, UPT, UPT, UR65, UR30, URZ ;  /* 0x0000001e41287290 */ /* 0x000fe2000fffe0ff */
[----:B------:R-:W4:Y:S01]  /*2110*/  LDCU UR41, c[0x0][0x598] ;  /* 0x0000b300ff2977ac */ /* 0x000f220008000800 */
[----:B------:R-:W1:Y:S01]  /*2120*/  LDCU UR39, c[0x0][0x58c] ;  /* 0x0000b180ff2777ac */ /* 0x000e620008000800 */
[----:B------:R-:W1:Y:S01]  /*2130*/  LDCU UR38, c[0x0][0x59c] ;  /* 0x0000b380ff2677ac */ /* 0x000e620008000800 */
[----:B------:R-:W1:Y:S01]  /*2140*/  LDCU UR31, c[0x0][0x5a0] ;  /* 0x0000b400ff1f77ac */ /* 0x000e620008000800 */
[----:B------:R-:W1:Y:S02]  /*2150*/  LDCU.64 UR22, c[0x0][0x590] ;  /* 0x0000b200ff1677ac */ /* 0x000e640008000a00 */
[----:B-1----:R-:W-:Y:S02]  /*2160*/  IMAD R2, R4, UR8, R2 ;  /* 0x0000000804027c24 */ /* 0x002fe4000f8e0202 */
[----:B------:R-:W-:Y:S01]  /*2170*/  IMAD R6, R6, UR9, R3 ;  /* 0x0000000906067c24 */ /* 0x000fe2000f8e0203 */
[----:B------:R-:W1:Y:S01]  /*2180*/  LDCU.64 UR14, c[0x0][0x5b8] ;  /* 0x0000b700ff0e77ac */ /* 0x000e620008000a00 */
[----:B------:R-:W1:Y:S01]  /*2190*/  LDCU.64 UR4, c[0x0][0x5d0] ;  /* 0x0000ba00ff0477ac */ /* 0x000e620008000a00 */
[----:B------:R-:W-:-:S02]  /*21a0*/  UIADD3 UR54, UPT, UPT, UR50, 0x20, URZ ;  /* 0x0000002032367890 */ /* 0x000fc4000fffe0ff */
[----:B------:R-:W-:Y:S02]  /*21b0*/  UIADD3 UR26, UPT, UPT, UR42, 0x20, URZ ;  /* 0x000000202a1a7890 */ /* 0x000fe4000fffe0ff */
[----:B------:R-:W-:Y:S02]  /*21c0*/  UIADD3 UR18, UPT, UPT, UR42, 0x40, URZ ;  /* 0x000000402a127890 */ /* 0x000fe4000fffe0ff */
[----:B------:R-:W-:Y:S01]  /*21d0*/  UIADD3 UR10, UPT, UPT, UR42, 0x60, URZ ;  /* 0x000000602a0a7890 */ /* 0x000fe2000fffe0ff */
[----:B----4-:R-:W-:-:S11]  /*21e0*/  UMOV UR52, UR64 ;  /* 0x0000004000347c82 */ /* 0x010fd60008000000 */
.L_x_35:
[----:B------:R-:W-:Y:S01]  /*21f0*/  @!P6 MOV R4, 0xc000 ;  /* 0x0000c0000004e802 */ /* 0x000fe20000000f00 */
[----:B------:R-:W-:Y:S01]  /*2200*/  ULEA UR57, UR52, UR61, 0x3 ;  /* 0x0000003d34397291 */ /* 0x000fe2000f8e18ff */
[----:B---34-:R-:W-:Y:S11]  /*2210*/  @P1 BRA `(.L_x_30) ;  /* 0x00000000000c1947 */ /* 0x018ff60003800000 */
[----:B------:R-:W-:Y:S04]  /*2220*/  SHF.L.U32 R5, R12, 0x1f, RZ ;  /* 0x0000001f0c057819 */ /* 0x000fe800000006ff */
[----:B------:R-:W3:Y:S02]  /*2230*/  SYNCS.PHASECHK.TRANS64.TRYWAIT P0, [UR57+0x20], R5 ;  /* 0x00002005ff0075a7 */ /* 0x000ee40008001139 */
[----:B---3--:R-:W-:Y:S05]  /*2240*/  @!P0 BRA `(.L_x_31) ;  /* 0x0000007000148947 */ /* 0x008fea0003800000 */
.L_x_30:
[----:B------:R4:W-:Y:S01]  /*2250*/  @!P6 SYNCS.ARRIVE.TRANS64 RZ, [UR57], R4 ;  /* 0x00000004ffffe9a7 */ /* 0x0009e20008000039 */
[----:B------:R-:W-:Y:S04]  /*2260*/  ULOP3.LUT UR6, UR63, 0x2, URZ, 0xfc, !UPT ;  /* 0x000000023f067892 */ /* 0x000fe8000f8efcff */
[----:B------:R-:W-:Y:S09]  /*2270*/  UISETP.NE.AND UP0, UPT, UR6, 0x2, UPT ;  /* 0x000000020600788c */ /* 0x000ff2000bf05270 */
[----:B------:R-:W-:Y:S05]  /*2280*/  BRA.U UP0, `(.L_x_32) ;  /* 0x0000000100047547 */ /* 0x000fea000b800000 */
[----:B-1----:R-:W-:Y:S05]  /*2290*/  BPT.TRAP 0x1 ;  /* 0x000000040000795c */ /* 0x002fea0000300000 */
.L_x_32:
[----:B------:R-:W-:Y:S04]  /*22a0*/  BSSY.RECONVERGENT B0, `(.L_x_33) ;  /* 0x0000003000007945 */ /* 0x000fe80003800200 */
[----:B------:R-:W-:Y:S05]  /*22b0*/  @P5 BRA `(.L_x_34) ;  /* 0x0000000000045947 */ /* 0x000fea0003800000 */
[----:B-1----:R-:W-:Y:S05]  /*22c0*/  BPT.TRAP 0x1 ;  /* 0x000000040000795c */ /* 0x002fea0000300000 */
.L_x_34:
[----:B-1----:R-:W-:Y:S05]  /*22d0*/  BSYNC.RECONVERGENT B0 ;  /* 0x0000000000007941 */ /* 0x002fea0003800200 */
.L_x_33:
        /* <DEDUP_REMOVED lines=10> */
[----:B----4-:R-:W-:Y:S01]  /*2380*/  @P0 PRMT R4, R2, 0x40, R6 ;  /* 0x0000004002040816 */ /* 0x010fe20000000006 */
[----:B------:R-:W-:Y:S01]  /*2390*/  UISETP.NE.AND UP2, UPT, UR39, 0x1, UPT ;  /* 0x000000012700788c */ /* 0x000fe2000bf45270 */
[----:B---3--:R-:W-:Y:S01]  /*23a0*/  SHF.L.U32 R3, R12, 0x1f, RZ ;  /* 0x0000001f0c037819 */ /* 0x008fe200000006ff */
[----:B------:R-:W-:Y:S01]  /*23b0*/  USHF.R.U32.HI UR37, URZ, UR23, UR45 ;  /* 0x00000017ff257299 */ /* 0x000fe2000801162d */
[----:B------:R-:W-:Y:S01]  /*23c0*/  @P0 R2UR UR12, R4 ;  /* 0x00000000040c02ca */ /* 0x000fe200000e0000 */
[----:B------:R-:W-:Y:S01]  /*23d0*/  ULEA UR8, UR52, UR60, 0xd ;  /* 0x0000003c34087291 */ /* 0x000fe2000f8e68ff */
[----:B------:R1:W4:Y:S01]  /*23e0*/  SYNCS.PHASECHK.TRANS64.TRYWAIT P1, [UR9+0x20], R3 ;  /* 0x00002003ff0075a7 */ /* 0x0003220008021109 */
        /* <DEDUP_REMOVED lines=11> */
[----:B------:R-:W-:Y:S02]  /*24a0*/  UIMAD UR6, UR39, UR43, UR6 ;  /* 0x0000002b270672a4 */ /* 0x000fe4000f8e0206 */
[----:B------:R-:W-:Y:S01]  /*24b0*/  UIADD3 UR52, UPT, UPT, UR52, 0xa800, URZ ;  /* 0x0000a80034347890 */ /* 0x000fe2000fffe0ff */
[----:B-1----:R-:W-:Y:S01]  /*24c0*/  IMAD.MOV.U32 R3, RZ, RZ, 0x3 ;  /* 0x00000003ff037424 */ /* 0x002fe200078e00ff */
[----:B------:R-:W-:Y:S01]  /*24d0*/  UMOV UR72, 0x0 ;  /* 0x0000000000487882 */ /* 0x000fe20000000000 */
[----:B------:R-:W-:Y:S01]  /*24e0*/  UMOV UR73, 0x10000000 ;  /* 0x1000000000497882 */ /* 0x000fe20000000000 */
[----:B------:R-:W-:Y:S01]  /*24f0*/  UMOV UR58, UR50 ;  /* 0x00000032003a7c82 */ /* 0x000fe20008000000 */
[----:B------:R-:W-:Y:S01]  /*2500*/  UIADD3 UR43, UPT, UPT, -UR37, URZ, URZ ;  /* 0x000000ff252b7290 */ /* 0x000fe2000fffe1ff */
[----:B------:R-:W-:Y:S01]  /*2510*/  UTMALDG.2D [UR56], [UR74], desc[UR72] ;  /* 0x000048384a0075b4 */ /* 0x000fe20008009000 */
[----:B------:R-:W-:Y:S01]  /*2520*/  UIMAD UR35, UR6, UR14, UR4 ;  /* 0x0000000e062372a4 */ /* 0x000fe2000f8e0204 */
[----:B------:R-:W-:Y:S01]  /*2530*/  @P0 R2UR UR11, R3 ;  /* 0x00000000030b02ca */ /* 0x000fe200000e0000 */
[----:B------:R-:W-:Y:S02]  /*2540*/  UIADD3 UR48, UP0, UPT, UR70, 0x180, URZ ;  /* 0x0000018046307890 */ /* 0x000fe4000ff1e0ff */
[----:B------:R-:W-:Y:S02]  /*2550*/  ULEA UR8, UR8, UR61, 0x2 ;  /* 0x0000003d08087291 */ /* 0x000fe4000f8e10ff */
[----:B------:R-:W-:Y:S01]  /*2560*/  UIMAD UR6, UR41, UR43, UR44 ;  /* 0x0000002b290672a4 */ /* 0x000fe2000f8e022c */
[----:B------:R-:W-:Y:S01]  /*2570*/  UMOV UR53, UR57 ;  /* 0x0000003900357c82 */ /* 0x000fe20008000000 */
[----:B------:R-:W-:Y:S01]  /*2580*/  UMOV UR55, UR59 ;  /* 0x0000003b00377c82 */ /* 0x000fe20008000000 */
[----:B------:R-:W-:Y:S01]  /*2590*/  UIADD3.X UR49, UPT, UPT, URZ, UR71, URZ, UP0, !UPT ;  /* 0x00000047ff317290 */ /* 0x000fe200087fe4ff */
[----:B------:R1:W-:Y:S01]  /*25a0*/  UTMALDG.2D [UR52], [UR74], desc[UR72] ;  /* 0x000048344a0075b4 */ /* 0x0003e20008009000 */
[----:B------:R-:W-:Y:S03]  /*25b0*/  UIADD3 UR32, UPT, UPT, UR8, 0x18800, URZ ;  /* 0x0001880008207890 */ /* 0x000fe6000fffe0ff */
[----:B------:R-:W-:Y:S01]  /*25c0*/  IMAD.U32 R3, RZ, RZ, UR11 ;  /* 0x0000000bff037e24 */ /* 0x000fe2000f8e00ff */
[----:B------:R-:W-:Y:S01]  /*25d0*/  UIMAD UR36, UR6, UR15, UR5 ;  /* 0x0000000f062472a4 */ /* 0x000fe2000f8e0205 */
[----:B------:R-:W-:Y:S01]  /*25e0*/  UMOV UR33, UR57 ;  /* 0x0000003900217c82 */ /* 0x000fe20008000000 */
[----:B------:R-:W-:Y:S02]  /*25f0*/  UMOV UR34, UR42 ;  /* 0x0000002a00227c82 */ /* 0x000fe40008000000 */
[----:B------:R-:W-:Y:S01]  /*2600*/  @P0 PRMT R3, R4, 0x5410, R3 ;  /* 0x0000541004030816 */ /* 0x000fe20000000003 */
[----:B------:R-:W-:Y:S01]  /*2610*/  UIADD3 UR24, UPT, UPT, UR8, 0x1a800, URZ ;  /* 0x0001a80008187890 */ /* 0x000fe2000fffe0ff */
[----:B------:R-:W-:Y:S02]  /*2620*/  UMOV UR25, UR57 ;  /* 0x0000003900197c82 */ /* 0x000fe40008000000 */
[----:B------:R-:W-:Y:S01]  /*2630*/  @P0 R2UR UR51, R3 ;  /* 0x00000000033302ca */ /* 0x000fe200000e0000 */
        /* <DEDUP_REMOVED lines=8> */
[----:B------:R-:W-:Y:S01]  /*26c0*/  UIADD3 UR8, UPT, UPT, UR8, 0x1e800, URZ ;  /* 0x0001e80008087890 */ /* 0x000fe2000fffe0ff */
[----:B------:R-:W-:Y:S03]  /*26d0*/  UMOV UR9, UR57 ;  /* 0x0000003900097c82 */ /* 0x000fe60008000000 */
[----:B------:R3:W-:Y:S01]  /*26e0*/  UTMALDG.4D.IM2COL.MULTICAST [UR32], [UR48], UR51 ;  /* 0x00000020300073b4 */ /* 0x0007e20008058833 */
[----:B------:R-:W-:Y:S01]  /*26f0*/  UMOV UR11, UR35 ;  /* 0x00000023000b7c82 */ /* 0x000fe20008000000 */
[----:B------:R-:W-:Y:S01]  /*2700*/  UMOV UR13, UR37 ;  /* 0x00000025000d7c82 */ /* 0x000fe20008000000 */
[----:B------:R-:W-:Y:S01]  /*2710*/  UMOV UR12, UR36 ;  /* 0x00000024000c7c82 */ /* 0x000fe20008000000 */
[----:B------:R-:W-:Y:S01]  /*2720*/  UIADD3 UR30, UPT, UPT, UR30, 0x1, URZ ;  /* 0x000000011e1e7890 */ /* 0x000fe2000fffe0ff */
[----:B------:R3:W-:Y:S03]  /*2730*/  UTMALDG.4D.IM2COL.MULTICAST [UR24], [UR48], UR51 ;  /* 0x00000018300073b4 */ /* 0x0007e60008058833 */
[----:B------:R-:W-:Y:S01]  /*2740*/  UISETP.NE.AND UP0, UPT, UR30, UR40, UPT ;  /* 0x000000281e00728c */ /* 0x000fe2000bf05270 */
[----:B-1----:R-:W-:Y:S01]  /*2750*/  UMOV UR52, UR64 ;  /* 0x0000004000347c82 */ /* 0x002fe20008000000 */
[----:B------:R3:W-:Y:S01]  /*2760*/  UTMALDG.4D.IM2COL.MULTICAST [UR16], [UR48], UR51 ;  /* 0x00000010300073b4 */ /* 0x0007e20008058833 */
[----:B------:R3:W-:Y:S06]  /*2770*/  UTMALDG.4D.IM2COL.MULTICAST [UR8], [UR48], UR51 ;  /* 0x00000008300073b4 */ /* 0x0007ec0008058833 */
[----:B---3--:R-:W-:Y:S05]  /*2780*/  BRA.U UP0, `(.L_x_35) ;  /* 0xfffffff900987547 */ /* 0x008fea000b83ffff */
.L_x_29:
[----:B------:R-:W-:Y:S01]  /*2790*/  SHF.L.U32 R3, R11, 0x1f, RZ ;  /* 0x0000001f0b037819 */ /* 0x000fe200000006ff */
[----:B------:R-:W-:-:S03]  /*27a0*/  NOP ;  /* 0x0000000000007918 */ /* 0x000fc60000000000 */
[----:B------:R-:W2:Y:S02]  /*27b0*/  SYNCS.PHASECHK.TRANS64.TRYWAIT P0, [UR61+0x90], R3 ;  /* 0x00009003ff0075a7 */ /* 0x000ea4000800113d */
[----:B--2---:R-:W-:Y:S05]  /*27c0*/  @!P0 BRA `(.L_x_36) ;  /* 0x0000006800cc8947 */ /* 0x004fea0003800000 */
.L_x_133:
[----:B------:R-:W2:Y:S01]  /*27d0*/  LDS.128 R4, [UR61+0xd0] ;  /* 0x0000d03dff047984 */ /* 0x000ea20008000c00 */
[----:B------:R-:W-:Y:S01]  /*27e0*/  UIADD3 UR4, UPT, UPT, UR61, 0x98, URZ ;  /* 0x000000983d047890 */ /* 0x000fe2000fffe0ff */
[----:B---34-:R-:W-:Y:S01]  /*27f0*/  ISETP.GE.AND P1, PT, R26, 0x1, PT ;  /* 0x000000011a00780c */ /* 0x018fe20003f26270 */
[----:B------:R-:W-:Y:S01]  /*2800*/  @!PT LDS RZ, [RZ] ;  /* 0x00000000fffff984 */ /* 0x000fe20000000800 */
[----:B------:R-:W-:Y:S01]  /*2810*/  @!PT LDS RZ, [RZ] ;  /* 0x00000000fffff984 */ /* 0x000fe20000000800 */
[----:B------:R-:W-:Y:S01]  /*2820*/  @!PT LDS RZ, [RZ] ;  /* 0x00000000fffff984 */ /* 0x000fe20000000800 */
[----:B------:R-:W-:Y:S01]  /*2830*/  @!PT LDS RZ, [RZ] ;  /* 0x00000000fffff984 */ /* 0x000fe20000000800 */
[----:B------:R3:W-:Y:S06]  /*2840*/  MEMBAR.ALL.CTA ;  /* 0x0000000000007992 */ /* 0x0007ec0000008000 */
[----:B---3--:R-:W3:Y:S01]  /*2850*/  FENCE.VIEW.ASYNC.S ;  /* 0x00000000000073c6 */ /* 0x008ee20000000000 */
[----:B------:R-:W-:-:S09]  /*2860*/  UPRMT UR4, URZ, 0x654, UR4 ;  /* 0x00000654ff047896 */ /* 0x000fd20008000004 */
[----:B---3--:R-:W-:Y:S01]  /*2870*/  SYNCS.ARRIVE.TRANS64.RED.A1T0 RZ, [UR4], RZ ;  /* 0x000000ffffff79a7 */ /* 0x008fe20008100404 */
[----:B--2---:R-:W-:-:S13]  /*2880*/  LOP3.LUT P0, RZ, R6, 0x1, RZ, 0xc0, !PT ;  /* 0x0000000106ff7812 */ /* 0x004fda000780c0ff */
[----:B------:R-:W-:Y:S02]  /*2890*/  @P0 MOV R10, R4 ;  /* 0x00000004000a0202 */ /* 0x000fe40000000f00 */
[----:B------:R-:W-:Y:S01]  /*28a0*/  @P0 LOP3.LUT R8, R5, 0xffff, RZ, 0xc0, !PT ;  /* 0x0000ffff05080812 */ /* 0x000fe200078ec0ff */
[----:B------:R-:W-:Y:S06]  /*28b0*/  @!P1 BRA `(.L_x_37) ;  /* 0x0000000000b89947 */ /* 0x000fec0003800000 */
[----:B------:R-:W2:Y:S01]  /*28c0*/  LDC.64 R4, c[0x0][0xb18] ;  /* 0x0002c600ff047b82 */ /* 0x000ea20000000a00 */
[----:B------:R-:W-:-:S07]  /*28d0*/  ISETP.NE.AND P3, PT, R26, 0x1, PT ;  /* 0x000000011a00780c */ /* 0x000fce0003f65270 */
[----:B------:R-:W3:Y:S08]  /*28e0*/  LDC.64 R6, c[0x0][0xb10] ;  /* 0x0002c400ff067b82 */ /* 0x000ef00000000a00 */
[----:B------:R-:W4:Y:S08]  /*28f0*/  LDC R14, c[0x0][0xb20] ;  /* 0x0002c800ff0e7b82 */ /* 0x000f300000000800 */
[----:B------:R-:W4:Y:S01]  /*2900*/  LDC R15, c[0x0][0xb0c] ;  /* 0x0002c300ff0f7b82 */ /* 0x000f220000000800 */
[----:B--2---:R-:W-:Y:S01]  /*2910*/  IMAD.HI.U32 R17, R0, R5, RZ ;  /* 0x0000000500117227 */ /* 0x004fe200078e00ff */
[----:B------:R-:W-:-:S03]  /*2920*/  ISETP.NE.AND P1, PT, R4, 0x1, PT ;  /* 0x000000010400780c */ /* 0x000fc60003f25270 */
[----:B------:R-:W-:-:S03]  /*2930*/  IMAD.HI.U32 R5, R8, R5, RZ ;  /* 0x0000000508057227 */ /* 0x000fc600078e00ff */
[----:B-1----:R-:W1:Y:S01]  /*2940*/  LDC.64 R2, c[0x0][0xb28] ;  /* 0x0002ca00ff027b82 */ /* 0x002e620000000a00 */
[----:B---3--:R-:W-:-:S04]  /*2950*/  IMAD.HI.U32 R18, R9, R6, RZ ;  /* 0x0000000609127227 */ /* 0x008fc800078e00ff */
[----:B------:R-:W-:Y:S01]  /*2960*/  IMAD.HI.U32 R19, R10, R6, RZ ;  /* 0x000000060a137227 */ /* 0x000fe200078e00ff */
[----:B------:R-:W-:Y:S02]  /*2970*/  SHF.R.U32.HI R18, RZ, R7, R18 ;  /* 0x00000007ff127219 */ /* 0x000fe40000011612 */
[-C--:B----4-:R-:W-:Y:S02]  /*2980*/  SHF.R.U32.HI R17, RZ, R14.reuse, R17 ;  /* 0x0000000eff117219 */ /* 0x090fe40000011611 */
[----:B------:R-:W-:Y:S02]  /*2990*/  SHF.R.U32.HI R5, RZ, R14, R5 ;  /* 0x0000000eff057219 */ /* 0x000fe40000011605 */
[----:B------:R-:W-:Y:S02]  /*29a0*/  SEL R17, R0, R17, !P1 ;  /* 0x0000001100117207 */ /* 0x000fe40004800000 */
[----:B------:R-:W-:Y:S02]  /*29b0*/  SHF.R.U32.HI R19, RZ, R7, R19 ;  /* 0x00000007ff137219 */ /* 0x000fe40000011613 */
[----:B------:R-:W-:-:S02]  /*29c0*/  ISETP.NE.AND P2, PT, R15, 0x1, PT ;  /* 0x000000010f00780c */ /* 0x000fc40003f45270 */
[----:B------:R-:W-:Y:S02]  /*29d0*/  SEL R5, R8, R5, !P1 ;  /* 0x0000000508057207 */ /* 0x000fe40004800000 */
[----:B------:R-:W-:Y:S02]  /*29e0*/  SEL R18, R9, R18, !P2 ;  /* 0x0000001209127207 */ /* 0x000fe40005000000 */
[----:B------:R-:W-:Y:S01]  /*29f0*/  SEL R19, R10, R19, !P2 ;  /* 0x000000130a137207 */ /* 0x000fe20005000000 */
[----:B-1----:R-:W-:-:S04]  /*2a00*/  IMAD.HI.U32 R16, R17, R2, RZ ;  /* 0x0000000211107227 */ /* 0x002fc800078e00ff */
        /* <DEDUP_REMOVED lines=10> */
[----:B------:R-:W-:-:S04]  /*2ab0*/  @!P1 IMAD.HI.U32 R7, R19, R2, RZ ;  /* 0x0000000213079227 */ /* 0x000fc800078e00ff */
[----:B------:R-:W-:Y:S01]  /*2ac0*/  IMAD.MOV R2, RZ, RZ, -R6 ;  /* 0x000000ffff027224 */ /* 0x000fe200078e0a06 */
[----:B------:R-:W-:Y:S02]  /*2ad0*/  @!P1 SHF.R.U32.HI R3, RZ, R3, R7 ;  /* 0x00000003ff039219 */ /* 0x000fe40000011607 */
[----:B------:R-:W-:Y:S01]  /*2ae0*/  IADD3 R7, PT, PT, -R5, RZ, RZ ;  /* 0x000000ff05077210 */ /* 0x000fe20007ffe1ff */
[----:B------:R-:W-:Y:S01]  /*2af0*/  IMAD R2, R26, R2, R5 ;  /* 0x000000021a027224 */ /* 0x000fe200078e0205 */
        /* <DEDUP_REMOVED lines=10> */
.L_x_37:
[----:B------:R-:W2:Y:S02]  /*2ba0*/  LDCU UR4, c[0x0][0xb30] ;  /* 0x00016600ff0477ac */ /* 0x000ea40008000800 */
[----:B--2---:R-:W-:-:S09]  /*2bb0*/  UISETP.NE.AND UP0, UPT, UR4, 0x1, UPT ;  /* 0x000000010400788c */ /* 0x004fd2000bf05270 */
[----:B------:R-:W-:Y:S05]  /*2bc0*/  BRA.U UP0, `(.L_x_38) ;  /* 0x0000000100407547 */ /* 0x000fea000b800000 */
[----:B------:R-:W2:Y:S08]  /*2bd0*/  LDC.64 R4, c[0x0][0xb10] ;  /* 0x0002c400ff047b82 */ /* 0x000eb00000000a00 */
[----:B-1----:R-:W1:Y:S08]  /*2be0*/  LDC.64 R2, c[0x0][0xb18] ;  /* 0x0002c600ff027b82 */ /* 0x002e700000000a00 */
[----:B------:R-:W3:Y:S08]  /*2bf0*/  LDC R6, c[0x0][0xb20] ;  /* 0x0002c800ff067b82 */ /* 0x000ef00000000800 */
[----:B------:R-:W4:Y:S01]  /*2c00*/  LDC R7, c[0x0][0xb0c] ;  /* 0x0002c300ff077b82 */ /* 0x000f220000000800 */
[----:B--2---:R-:W-:-:S05]  /*2c10*/  IMAD.HI.U32 R4, R10, R4, RZ ;  /* 0x000000040a047227 */ /* 0x004fca00078e00ff */
[----:B------:R-:W-:Y:S01]  /*2c20*/  SHF.R.U32.HI R4, RZ, R5, R4 ;  /* 0x00000005ff047219 */ /* 0x000fe20000011604 */
[----:B-1----:R-:W-:Y:S01]  /*2c30*/  IMAD.HI.U32 R3, R8, R3, RZ ;  /* 0x0000000308037227 */ /* 0x002fe200078e00ff */
[----:B------:R-:W-:-:S04]  /*2c40*/  ISETP.NE.AND P1, PT, R2, 0x1, PT ;  /* 0x000000010200780c */ /* 0x000fc80003f25270 */
[----:B---3--:R-:W-:-:S04]  /*2c50*/  SHF.R.U32.HI R3, RZ, R6, R3 ;  /* 0x00000006ff037219 */ /* 0x008fc80000011603 */
[----:B------:R-:W-:Y:S02]  /*2c60*/  SEL R3, R8, R3, !P1 ;  /* 0x0000000308037207 */ /* 0x000fe40004800000 */
[----:B----4-:R-:W-:-:S04]  /*2c70*/  ISETP.NE.AND P2, PT, R7, 0x1, PT ;  /* 0x000000010700780c */ /* 0x010fc80003f45270 */
[----:B------:R-:W-:-:S05]  /*2c80*/  SEL R4, R10, R4, !P2 ;  /* 0x000000040a047207 */ /* 0x000fca0005000000 */
[----:B------:R-:W-:Y:S02]  /*2c90*/  IMAD.IADD R5, R3, 0x1, -R4 ;  /* 0x0000000103057824 */ /* 0x000fe400078e0a04 */
[----:B------:R-:W-:Y:S02]  /*2ca0*/  IMAD.IADD R3, R4, 0x1, -R3 ;  /* 0x0000000104037824 */ /* 0x000fe400078e0a03 */
[----:B------:R-:W-:Y:S02]  /*2cb0*/  IMAD R10, R5, R7, R10 ;  /* 0x00000007050a7224 */ /* 0x000fe400078e020a */
[----:B------:R-:W-:-:S07]  /*2cc0*/  IMAD R8, R3, R2, R8 ;  /* 0x0000000203087224 */ /* 0x000fce00078e0208 */
.L_x_38:
[----:B------:R-:W-:Y:S01]  /*2cd0*/  PLOP3.LUT P4, PT, PT, PT, PT, 0x80, 0x8 ;  /* 0x000000000008781c */ /* 0x000fe20003f8f070 */
[----:B------:R-:W-:Y:S01]  /*2ce0*/  IMAD.IADD R15, R10, 0x1, R67 ;  /* 0x000000010a0f7824 */ /* 0x000fe200078e0243 */
[----:B------:R-:W-:Y:S01]  /*2cf0*/  LOP3.LUT R11, R11, 0x1, RZ, 0x3c, !PT ;  /* 0x000000010b0b7812 */ /* 0x000fe200078e3cff */
[----:B------:R-:W-:Y:S01]  /*2d00*/  IMAD.IADD R14, R8, 0x1, R66 ;  /* 0x00000001080e7824 */ /* 0x000fe200078e0242 */
[----:B------:R-:W-:Y:S09]  /*2d10*/  @P0 BRA `(.L_x_39) ;  /* 0xffffffe800280947 */ /* 0x000ff2000383ffff */
[----:B------:R-:W-:Y:S01]  /*2d20*/  UIADD3 UR61, UPT, UPT, UR61, 0x20, URZ ;  /* 0x000000203d3d7890 */ /* 0x000fe2000fffe0ff */
[----:B-1----:R-:W-:-:S03]  /*2d30*/  SHF.L.U32 R2, R12, 0x1f, RZ ;  /* 0x0000001f0c027819 */ /* 0x002fc600000006ff */
[----:B------:R-:W-:-:S09]  /*2d40*/  ULEA UR4, UR64, UR61, 0x3 ;  /* 0x0000003d40047291 */ /* 0x000fd2000f8e18ff */
[----:B------:R-:W1:Y:S02]  /*2d50*/  SYNCS.PHASECHK.TRANS64.TRYWAIT P0, [UR4], R2 ;  /* 0x00000002ff0075a7 */ /* 0x000e640008001104 */
[----:B-1----:R-:W-:Y:S05]  /*2d60*/  @!P0 BRA `(.L_x_40) ;  /* 0x00000064007c8947 */ /* 0x002fea0003800000 */
.L_x_135:
[----:B------:R-:W-:-:S04]  /*2d70*/  UIADD3 UR5, UPT, UPT, UR64, 0x1, URZ ;  /* 0x0000000140057890 */ /* 0x000fc8000fffe0ff */
[----:B------:R-:W-:-:S04]  /*2d80*/  UISETP.NE.AND UP0, UPT, UR5, 0x4, UPT ;  /* 0x000000040500788c */ /* 0x000fc8000bf05270 */
[----:B------:R-:W-:Y:S02]  /*2d90*/  USEL UR6, URZ, 0x1, UP0 ;  /* 0x00000001ff067887 */ /* 0x000fe40008000000 */
[----:B------:R-:W-:-:S04]  /*2da0*/  USEL UR5, UR5, URZ, UP0 ;  /* 0x000000ff05057287 */ /* 0x000fc80008000000 */
[----:B------:R-:W-:Y:S01]  /*2db0*/  ULEA UR4, UR5, UR61, 0x3 ;  /* 0x0000003d05047291 */ /* 0x000fe2000f8e18ff */
[----:B-1----:R-:W-:-:S04]  /*2dc0*/  LOP3.LUT R2, R12, UR6, RZ, 0x3c, !PT ;  /* 0x000000060c027c12 */ /* 0x002fc8000f8e3cff */
[----:B------:R-:W-:-:S04]  /*2dd0*/  SHF.L.U32 R3, R2, 0x1f, RZ ;  /* 0x0000001f02037819 */ /* 0x000fc800000006ff */
[----:B------:R-:W1:Y:S02]  /*2de0*/  SYNCS.PHASECHK.TRANS64.TRYWAIT P0, [UR4], R3 ;  /* 0x00000003ff0075a7 */ /* 0x000e640008001104 */
[----:B-1----:R-:W-:Y:S05]  /*2df0*/  @!P0 BRA `(.L_x_41) ;  /* 0x0000006400708947 */ /* 0x002fea0003800000 */
.L_x_137:
[----:B------:R-:W-:-:S04]  /*2e00*/  UIADD3 UR5, UPT, UPT, UR5, 0x1, URZ ;  /* 0x0000000105057890 */ /* 0x000fc8000fffe0ff */
[----:B------:R-:W-:-:S04]  /*2e10*/  UISETP.NE.AND UP0, UPT, UR5, 0x4, UPT ;  /* 0x000000040500788c */ /* 0x000fc8000bf05270 */
[----:B------:R-:W-:Y:S02]  /*2e20*/  USEL UR6, URZ, 0x1, UP0 ;  /* 0x00000001ff067887 */ /* 0x000fe40008000000 */
[----:B------:R-:W-:-:S04]  /*2e30*/  USEL UR5, UR5, URZ, UP0 ;  /* 0x000000ff05057287 */ /* 0x000fc80008000000 */
[----:B------:R-:W-:Y:S01]  /*2e40*/  ULEA UR4, UR5, UR61, 0x3 ;  /* 0x0000003d05047291 */ /* 0x000fe2000f8e18ff */
[----:B------:R-:W-:-:S04]  /*2e50*/  LOP3.LUT R2, R2, UR6, RZ, 0x3c, !PT ;  /* 0x0000000602027c12 */ /* 0x000fc8000f8e3cff */
[----:B-1----:R-:W-:-:S04]  /*2e60*/  SHF.L.U32 R3, R2, 0x1f, RZ ;  /* 0x0000001f02037819 */ /* 0x002fc800000006ff */
[----:B------:R-:W1:Y:S02]  /*2e70*/  SYNCS.PHASECHK.TRANS64.TRYWAIT P0, [UR4], R3 ;  /* 0x00000003ff0075a7 */ /* 0x000e640008001104 */
[----:B-1----:R-:W-:Y:S05]  /*2e80*/  @!P0 BRA `(.L_x_42) ;  /* 0x0000006400648947 */ /* 0x002fea0003800000 */
.L_x_139:
[----:B------:R-:W-:-:S04]  /*2e90*/  UIADD3 UR5, UPT, UPT, UR5, 0x1, URZ ;  /* 0x0000000105057890 */ /* 0x000fc8000fffe0ff */
[----:B------:R-:W-:-:S04]  /*2ea0*/  UISETP.NE.AND UP0, UPT, UR5, 0x4, UPT ;  /* 0x000000040500788c */ /* 0x000fc8000bf05270 */
[----:B------:R-:W-:Y:S02]  /*2eb0*/  USEL UR4, URZ, 0x1, UP0 ;  /* 0x00000001ff047887 */ /* 0x000fe40008000000 */
[----:B------:R-:W-:-:S04]  /*2ec0*/  USEL UR5, UR5, URZ, UP0 ;  /* 0x000000ff05057287 */ /* 0x000fc80008000000 */
[----:B------:R-:W-:Y:S01]  /*2ed0*/  ULEA UR5, UR5, UR61, 0x3 ;  /* 0x0000003d05057291 */ /* 0x000fe2000f8e18ff */
[----:B------:R-:W-:-:S04]  /*2ee0*/  LOP3.LUT R2, R2, UR4, RZ, 0x3c, !PT ;  /* 0x0000000402027c12 */ /* 0x000fc8000f8e3cff */
[----:B------:R-:W-:Y:S01]  /*2ef0*/  SHF.L.U32 R2, R2, 0x1f, RZ ;  /* 0x0000001f02027819 */ /* 0x000fe200000006ff */
[----:B-1----:R-:W-:-:S07]  /*2f00*/  IMAD.U32 R0, RZ, RZ, UR5 ;  /* 0x00000005ff007e24 */ /* 0x002fce000f8e00ff */
.L_x_43:
[----:B-1----:R1:W2:Y:S02]  /*2f10*/  SYNCS.PHASECHK.TRANS64.TRYWAIT P0, [R0+URZ], R2 ;  /* 0x00000002000075a7 */ /* 0x0022a400080011ff */
[----:B--2---:R-:W-:Y:S05]  /*2f20*/  @!P0 NANOSLEEP.SYNCS 0x989680 ;  /* 0x009896800000895d */ /* 0x004fea0003900000 */
[----:B------:R-:W2:Y:S02]  /*2f30*/  @!P0 SYNCS.PHASECHK.TRANS64 P0, [R0+URZ], R2 ;  /* 0x00000002000085a7 */ /* 0x000ea400080010ff */
[----:B--2---:R-:W-:Y:S05]  /*2f40*/  @P0 EXIT ;  /* 0x000000000000094d */ /* 0x004fea0003800000 */
[----:B------:R-:W-:Y:S05]  /*2f50*/  BRA `(.L_x_43) ;  /* 0xfffffffc00ec7947 */ /* 0x000fea000383ffff */
.L_x_21:
[----:B------:R-:W-:-:S04]  /*2f60*/  UISETP.NE.AND UP1, UPT, UR48, URZ, UPT ;  /* 0x000000ff3000728c */ /* 0x000fc8000bf25270 */
[----:B------:R-:W-:-:S09]  /*2f70*/  UISETP.NE.OR UP1, UPT, UR4, 0x1, UP1 ;  /* 0x000000010400788c */ /* 0x000fd20008f25670 */
[----:B------:R-:W-:Y:S05]  /*2f80*/  BRA.U UP1, `(.L_x_44) ;  /* 0x0000000101b07547 */ /* 0x000fea000b800000 */
[----:B------:R-:W-:Y:S01]  /*2f90*/  UMOV UR4, 0x400 ;  /* 0x0000040000047882 */ /* 0x000fe20000000000 */
[----:B------:R-:W-:Y:S01]  /*2fa0*/  HFMA2 R2, -RZ, RZ, 0, 5.9604644775390625e-08 ;  /* 0x00000001ff027431 */ /* 0x000fe200000001ff */
[----:B------:R-:W-:Y:S01]  /*2fb0*/  ULEA UR48, UR48, UR4, 0x18 ;  /* 0x0000000430307291 */ /* 0x000fe2000f8ec0ff */
[----:B------:R-:W-:Y:S01]  /*2fc0*/  ISETP.GE.U32.AND P0, PT, R8, 0x2, PT ;  /* 0x000000020800780c */ /* 0x000fe20003f06070 */
[----:B------:R-:W-:Y:S02]  /*2fd0*/  IMAD.MOV.U32 R3, RZ, RZ, RZ ;  /* 0x000000ffff037224 */ /* 0x000fe400078e00ff */
[----:B------:R-:W-:Y:S02]  /*2fe0*/  UIADD3 UR6, UPT, UPT, UR48, 0x98, URZ ;  /* 0x0000009830067890 */ /* 0x000fe4000fffe0ff */
[----:B------:R-:W-:Y:S02]  /*2ff0*/  UIADD3 UR7, UPT, UPT, UR48, 0x90, URZ ;  /* 0x0000009030077890 */ /* 0x000fe4000fffe0ff */
[----:B------:R-:W-:-:S12]  /*3000*/  UPRMT UR6, URZ, 0x654, UR6 ;  /* 0x00000654ff067896 */ /* 0x000fd80008000006 */
.L_x_47:
[----:B------:R-:W-:Y:S01]  /*3010*/  SHF.L.U32 R6, R2, 0x1f, RZ ;  /* 0x0000001f02067819 */ /* 0x000fe200000006ff */
[----:B------:R-:W-:Y:S02]  /*3020*/  IMAD.U32 R4, RZ, RZ, UR7 ;  /* 0x00000007ff047e24 */ /* 0x000fe4000f8e00ff */
[----:B------:R-:W-:Y:S01]  /*3030*/  @!P0 IMAD.MOV.U32 R5, RZ, RZ, 0x10 ;  /* 0x00000010ff058424 */ /* 0x000fe200078e00ff */
[----:B------:R-:W2:Y:S02]  /*3040*/  SYNCS.PHASECHK.TRANS64.TRYWAIT P1, [UR48+0x98], R6 ;  /* 0x00009806ff0075a7 */ /* 0x000ea40008021130 */
[----:B------:R-:W-:-:S04]  /*3050*/  PRMT R4, R8, 0x654, R4 ;  /* 0x0000065408047816 */ /* 0x000fc80000000004 */
[----:B------:R-:W-:Y:S01]  /*3060*/  SEL R0, R4, R0, !P0 ;  /* 0x0000000004007207 */ /* 0x000fe20004000000 */
[----:B--2---:R-:W-:Y:S06]  /*3070*/  @!P1 BRA `(.L_x_45) ;  /* 0x0000006400009947 */ /* 0x004fec0003800000 */
.L_x_141:
[----:B------:R-:W-:Y:S01]  /*3080*/  UIADD3 UR4, UPT, UPT, UR48, 0xd0, URZ ;  /* 0x000000d030047890 */ /* 0x000fe2000fffe0ff */
[----:B------:R3:W-:Y:S01]  /*3090*/  @!P0 SYNCS.ARRIVE.TRANS64.RED RZ, [R0+URZ], R5 ;  /* 0x0000000500ff89a7 */ /* 0x0007e200080004ff */
[----:B------:R-:W-:Y:S01]  /*30a0*/  UIADD3 UR5, UPT, UPT, UR48, 0x90, URZ ;  /* 0x0000009030057890 */ /* 0x000fe2000fffe0ff */
[----:B------:R-:W-:-:S08]  /*30b0*/  LOP3.LUT R2, R2, 0x1, RZ, 0x3c, !PT ;  /* 0x0000000102027812 */ /* 0x000fd000078e3cff */
[----:B------:R-:W-:Y:S06]  /*30c0*/  UGETNEXTWORKID.BROADCAST [UR4], [UR5] ;  /* 0x00000000040073ca */ /* 0x000fec0008000100 */
[----:B---3--:R-:W-:-:S04]  /*30d0*/  SHF.L.U32 R5, R3, 0x1f, RZ ;  /* 0x0000001f03057819 */ /* 0x008fc800000006ff */
[----:B------:R-:W3:Y:S02]  /*30e0*/  SYNCS.PHASECHK.TRANS64.TRYWAIT P1, [UR48+0x90], R5 ;  /* 0x00009005ff0075a7 */ /* 0x000ee40008021130 */
[----:B---3--:R-:W-:Y:S05]  /*30f0*/  @!P1 BRA `(.L_x_46) ;  /* 0x0000006000f89947 */ /* 0x008fea0003800000 */
.L_x_143:
[----:B--2---:R-:W2:Y:S01]  /*3100*/  LDS.128 R4, [UR48+0xd0] ;  /* 0x0000d030ff047984 */ /* 0x004ea20008000c00 */
[----:B------:R-:W-:Y:S01]  /*3110*/  LOP3.LUT R3, R3, 0x1, RZ, 0x3c, !PT ;  /* 0x0000000103037812 */ /* 0x000fe200078e3cff */
[----:B------:R-:W-:Y:S01]  /*3120*/  @!PT LDS RZ, [RZ] ;  /* 0x00000000fffff984 */ /* 0x000fe20000000800 */
[----:B------:R-:W-:Y:S01]  /*3130*/  @!PT LDS RZ, [RZ] ;  /* 0x00000000fffff984 */ /* 0x000fe20000000800 */
[----:B------:R-:W-:Y:S01]  /*3140*/  @!PT LDS RZ, [RZ] ;  /* 0x00000000fffff984 */ /* 0x000fe20000000800 */
[----:B------:R-:W-:Y:S01]  /*3150*/  @!PT LDS RZ, [RZ] ;  /* 0x00000000fffff984 */ /* 0x000fe20000000800 */
[----:B------:R3:W-:Y:S06]  /*3160*/  MEMBAR.ALL.CTA ;  /* 0x0000000000007992 */ /* 0x0007ec0000008000 */
[----:B---3--:R-:W3:Y:S02]  /*3170*/  FENCE.VIEW.ASYNC.S ;  /* 0x00000000000073c6 */ /* 0x008ee40000000000 */
[----:B---3--:R-:W-:Y:S01]  /*3180*/  SYNCS.ARRIVE.TRANS64.RED.A1T0 RZ, [UR6], RZ ;  /* 0x000000ffffff79a7 */ /* 0x008fe20008100406 */
[----:B--2---:R-:W-:-:S13]  /*3190*/  LOP3.LUT P1, RZ, R6, 0x1, RZ, 0xc0, !PT ;  /* 0x0000000106ff7812 */ /* 0x004fda000782c0ff */
[----:B------:R-:W-:Y:S05]  /*31a0*/  @P1 BRA `(.L_x_47) ;  /* 0xfffffffc00981947 */ /* 0x000fea000383ffff */
[----:B------:R-:W-:-:S04]  /*31b0*/  SHF.L.U32 R0, R2, 0x1f, RZ ;  /* 0x0000001f02007819 */ /* 0x000fc800000006ff */
[----:B------:R-:W2:Y:S02]  /*31c0*/  SYNCS.PHASECHK.TRANS64 P0, [UR48+0x98], R0 ;  /* 0x00009800ff0075a7 */ /* 0x000ea40008001030 */
[----:B-12---:R-:W-:Y:S05]  /*31d0*/  @P0 EXIT ;  /* 0x000000000000094d */ /* 0x006fea0003800000 */
[----:B------:R-:W-:-:S07]  /*31e0*/  MOV R0, UR48 ;  /* 0x0000003000007c02 */ /* 0x000fce0008000f00 */
.L_x_48:
[----:B-1----:R-:W-:-:S04]  /*31f0*/  SHF.L.U32 R3, R2, 0x1f, RZ ;  /* 0x0000001f02037819 */ /* 0x002fc800000006ff */
[----:B------:R1:W2:Y:S03]  /*3200*/  SYNCS.PHASECHK.TRANS64.TRYWAIT P0, [R0+URZ+0x98], R3 ;  /* 0x00009803000075a7 */ /* 0x0002a600080011ff */
[----:B--2---:R-:W-:Y:S05]  /*3210*/  @!P0 NANOSLEEP.SYNCS 0x989680 ;  /* 0x009896800000895d */ /* 0x004fea0003900000 */
[----:B------:R-:W2:Y:S02]  /*3220*/  @!P0 SYNCS.PHASECHK.TRANS64 P0, [R0+URZ+0x98], R3 ;  /* 0x00009803000085a7 */ /* 0x000ea400080010ff */
[----:B--2---:R-:W-:Y:S05]  /*3230*/  @P0 EXIT ;  /* 0x000000000000094d */ /* 0x004fea0003800000 */
[----:B------:R-:W-:Y:S05]  /*3240*/  BRA `(.L_x_48) ;  /* 0xfffffffc00e87947 */ /* 0x000fea000383ffff */
.L_x_44:
[----:B------:R-:W-:Y:S05]  /*3250*/  BRA.U UP4, `(.L_x_49) ;  /* 0x0000001104047547 */ /* 0x000fea000b800000 */
[----:B------:R-:W-:Y:S01]  /*3260*/  UMOV UR4, 0x40 ;  /* 0x0000004000047882 */ /* 0x000fe20000000000 */
[----:B------:R-:W-:Y:S01]  /*3270*/  NOP ;  /* 0x0000000000007918 */ /* 0x000fe20000000000 */
[----:B------:R-:W-:Y:S01]  /*3280*/  ULEA UR4, UR48, UR4, 0x18 ;  /* 0x0000000430047291 */ /* 0x000fe2000f8ec0ff */
[----:B------:R-:W-:Y:S02]  /*3290*/  UMOV UR5, 0x400 ;  /* 0x0000040000057882 */ /* 0x000fe40000000000 */
[----:B------:R-:W-:-:S06]  /*32a0*/  ULEA UR48, UR48, UR5, 0x18 ;  /* 0x0000000530307291 */ /* 0x000fcc000f8ec0ff */
[----:B------:R-:W2:Y:S02]  /*32b0*/  LDS.U8 R2, [UR4+0x1c] ;  /* 0x00001c04ff027984 */ /* 0x000ea40008000000 */
[----:B--2---:R-:W-:-:S13]  /*32c0*/  ISETP.NE.AND P0, PT, R2, RZ, PT ;  /* 0x000000ff0200720c */ /* 0x004fda0003f05270 */
[----:B------:R-:W-:Y:S05]  /*32d0*/  @P0 BRA `(.L_x_50) ;  /* 0x0000000000580947 */ /* 0x000fea0003800000 */
[----:B------:R-:W-:-:S13]  /*32e0*/  ELECT P0, URZ, PT ;  /* 0x0000000000ff782f */ /* 0x000fda0003800000 */
[----:B------:R-:W-:Y:S05]  /*32f0*/  @!P0 BRA `(.L_x_51) ;  /* 0x0000000000608947 */ /* 0x000fea0003800000 */
[----:B------:R-:W-:Y:S01]  /*3300*/  UMOV UR5, 0x10 ;  /* 0x0000001000057882 */ /* 0x000fe20000000000 */
[----:B------:R-:W-:Y:S01]  /*3310*/  HFMA2 R2, -RZ, RZ, 0, 5.9604644775390625e-08 ;  /* 0x00000001ff027431 */ /* 0x000fe200000001ff */
[----:B------:R-:W-:-:S03]  /*3320*/  MOV R3, 0xffff ;  /* 0x0000ffff00037802 */ /* 0x000fc60000000f00 */
[----:B------:R-:W-:Y:S04]  /*3330*/  DEPBAR.LE SB2, 0x36 ;  /* 0x0000ad800000791a */ /* 0x000fe80000000000 */
[----:B------:R-:W2:Y:S02]  /*3340*/  UTCATOMSWS.FIND_AND_SET.ALIGN UP0, UR5, UR5 ;  /* 0x00000005000575e3 */ /* 0x000ea40008000800 */
[----:B--2---:R-:W-:Y:S01]  /*3350*/  MOV R4, UR5 ;  /* 0x0000000500047c02 */ /* 0x004fe20008000f00 */
[----:B------:R-:W-:Y:S06]  /*3360*/  BRA.U UP0, `(.L_x_52) ;  /* 0x0000000100187547 */ /* 0x000fec000b800000 */
.L_x_53:
[----:B------:R-:W-:Y:S05]  /*3370*/  NANOSLEEP 0x64 ;  /* 0x000000640000795d */ /* 0x000fea0003800000 */
[----:B------:R-:W-:-:S05]  /*3380*/  UMOV UR5, 0x10 ;  /* 0x0000001000057882 */ /* 0x000fca0000000000 */
[----:B------:R-:W-:Y:S04]  /*3390*/  DEPBAR.LE SB2, 0x36 ;  /* 0x0000ad800000791a */ /* 0x000fe80000000000 */
[----:B------:R-:W2:Y:S02]  /*33a0*/  UTCATOMSWS.FIND_AND_SET.ALIGN UP0, UR5, UR5 ;  /* 0x00000005000575e3 */ /* 0x000ea40008000800 */
[----:B--2---:R-:W-:Y:S01]  /*33b0*/  MOV R4, UR5 ;  /* 0x0000000500047c02 */ /* 0x004fe20008000f00 */
[----:B------:R-:W-:Y:S05]  /*33c0*/  BRA.U !UP0, `(.L_x_53) ;  /* 0xfffffffd08e87547 */ /* 0x000fea000b83ffff */
.L_x_52:
[-C--:B------:R-:W-:Y:S02]  /*33d0*/  SHF.L.U32 R3, R3, R4.reuse, RZ ;  /* 0x0000000403037219 */ /* 0x080fe400000006ff */
[----:B------:R-:W-:Y:S01]  /*33e0*/  SHF.L.U32 R2, R2, R4, RZ ;  /* 0x0000000402027219 */ /* 0x000fe200000006ff */
[----:B------:R-:W-:Y:S02]  /*33f0*/  IMAD.SHL.U32 R4, R4, 0x20, RZ ;  /* 0x0000002004047824 */ /* 0x000fe400078e00ff */
[----:B------:R2:W-:Y:S04]  /*3400*/  ATOMS.OR RZ, [UR4+0x14], R3 ;  /* 0x00001403ffff798c */ /* 0x0005e8000b000004 */
[----:B------:R2:W-:Y:S04]  /*3410*/  ATOMS.OR RZ, [UR4+0x18], R2 ;  /* 0x00001802ffff798c */ /* 0x0005e8000b000004 */
[----:B------:R2:W-:Y:S01]  /*3420*/  STS [UR48+0xe0], R4 ;  /* 0x0000e004ff007988 */ /* 0x0005e20008000830 */
[----:B------:R-:W-:Y:S05]  /*3430*/  BRA `(.L_x_51) ;  /* 0x0000000000107947 */ /* 0x000fea0003800000 */
.L_x_50:
[----:B------:R-:W-:-:S05]  /*3440*/  MOV R2, 0xffffffff ;  /* 0xffffffff00027802 */ /* 0x000fca0000000f00 */
[----:B------:R2:W-:Y:S02]  /*3450*/  STS [UR48+0xe0], R2 ;  /* 0x0000e002ff007988 */ /* 0x0005e40008000830 */
[----:B--2---:R-:W-:Y:S02]  /*3460*/  MOV R2, 0x3480 ;  /* 0x0000348000027802 */ /* 0x004fe40000000f00 */
[----:B-1---5:R-:W-:Y:S05]  /*3470*/  CALL.REL.NOINC `($__internal_1_$__cuda_sm10x_tcgen05_guardrail_trap_phase_invalid_during_alloc) ;  /* 0x00000068000c7944 */ /* 0x022fea0003c00000 */
.L_x_51:
[----:B------:R-:W-:Y:S05]  /*3480*/  WARPSYNC.ALL ;  /* 0x0000000000007948 */ /* 0x000fea0003800000 */
[----:B------:R-:W3:Y:S01]  /*3490*/  S2UR UR7, SR_CgaCtaId ;  /* 0x00000000000779c3 */ /* 0x000ee20000008800 */
[----:B------:R-:W-:Y:S01]  /*34a0*/  UMOV UR4, 0x400 ;  /* 0x0000040000047882 */ /* 0x000fe20000000000 */
[----:B------:R-:W-:-:S06]  /*34b0*/  NOP ;  /* 0x0000000000007918 */ /* 0x000fcc0000000000 */
[----:B------:R-:W-:Y:S06]  /*34c0*/  BAR.ARV 0x6, 0xa0 ;  /* 0x0182800000007b1d */ /* 0x000fec0000002000 */
[----:B------:R-:W4:Y:S01]  /*34d0*/  LDCU UR8, c[0x0][0x390] ;  /* 0x00007200ff0877ac */ /* 0x000f220008000800 */
[----:B------:R-:W-:Y:S01]  /*34e0*/  LOP3.LUT R0, R0, 0xffff, RZ, 0xc0, !PT ;  /* 0x0000ffff00007812 */ /* 0x000fe200078ec0ff */
[----:B------:R-:W-:Y:S02]  /*34f0*/  IMAD.MOV.U32 R9, RZ, RZ, 0x1 ;  /* 0x00000001ff097424 */ /* 0x000fe400078e00ff */
[----:B------:R-:W-:Y:S01]  /*3500*/  IMAD.MOV.U32 R8, RZ, RZ, RZ ;  /* 0x000000ffff087224 */ /* 0x000fe200078e00ff */
[----:B------:R-:W-:Y:S01]  /*3510*/  R2UR UR10, R0 ;  /* 0x00000000000a72ca */ /* 0x000fe200000e0000 */
[----:B--2---:R-:W-:Y:S01]  /*3520*/  IMAD.MOV.U32 R3, RZ, RZ, RZ ;  /* 0x000000ffff037224 */ /* 0x004fe200078e00ff */
[----:B------:R-:W-:Y:S01]  /*3530*/  UMOV UR19, URZ ;  /* 0x000000ff00137c82 */ /* 0x000fe20008000000 */
[----:B------:R-:W-:Y:S01]  /*3540*/  UMOV UR18, URZ ;  /* 0x000000ff00127c82 */ /* 0x000fe20008000000 */
[----:B------:R-:W-:Y:S01]  /*3550*/  UMOV UR34, 0x0 ;  /* 0x0000000000227882 */ /* 0x000fe20000000000 */
[----:B---3--:R-:W-:Y:S01]  /*3560*/  ULEA UR7, UR7, UR4, 0x18 ;  /* 0x0000000407077291 */ /* 0x008fe2000f8ec0ff */
[----:B------:R-:W2:Y:S03]  /*3570*/  LDCU UR4, c[0x0][0x390] ;  /* 0x00007200ff0477ac */ /* 0x000ea60008000800 */
[----:B------:R-:W-:-:S02]  /*3580*/  UIADD3 UR12, UPT, UPT, UR7, 0x8800, URZ ;  /* 0x00008800070c7890 */ /* 0x000fc4000fffe0ff */
[----:B----4-:R-:W-:-:S03]  /*3590*/  UIADD3 UR8, UPT, UPT, UR8, 0x3f, URZ ;  /* 0x0000003f08087890 */ /* 0x010fc6000fffe0ff */
[----:B------:R-:W3:Y:S01]  /*35a0*/  LDS R2, [UR7+0xe0] ;  /* 0x0000e007ff027984 */ /* 0x000ee20008000800 */
[----:B------:R-:W-:Y:S02]  /*35b0*/  UIADD3 UR13, UPT, UPT, UR7, 0x18800, URZ ;  /* 0x00018800070d7890 */ /* 0x000fe4000fffe0ff */
[----:B------:R-:W-:Y:S02]  /*35c0*/  USHF.R.S32.HI UR6, URZ, 0x1f, UR8 ;  /* 0x0000001fff067899 */ /* 0x000fe40008011408 */
[----:B------:R-:W-:Y:S02]  /*35d0*/  USHF.R.U32.HI UR12, URZ, 0x4, UR12 ;  /* 0x00000004ff0c7899 */ /* 0x000fe4000801160c */
[----:B------:R-:W-:Y:S02]  /*35e0*/  ULEA.HI UR6, UR6, UR8, URZ, 0x6 ;  /* 0x0000000806067291 */ /* 0x000fe4000f8f30ff */
[----:B------:R-:W-:Y:S02]  /*35f0*/  USHF.R.U32.HI UR13, URZ, 0x4, UR13 ;  /* 0x00000004ff0d7899 */ /* 0x000fe4000801160d */
[----:B------:R-:W-:-:S02]  /*3600*/  USHF.R.S32.HI UR6, URZ, 0x6, UR6 ;  /* 0x00000006ff067899 */ /* 0x000fc40008011406 */
[----:B------:R-:W-:Y:S02]  /*3610*/  UIADD3 UR5, UPT, UPT, UR7, 0x98, URZ ;  /* 0x0000009807057890 */ /* 0x000fe4000fffe0ff */
[----:B------:R-:W-:Y:S02]  /*3620*/  UISETP.LT.AND UP0, UPT, UR6, 0x1, UPT ;  /* 0x000000010600788c */ /* 0x000fe4000bf01270 */
[----:B------:R-:W-:Y:S02]  /*3630*/  ULOP3.LUT UR12, UR12, 0x3fff, URZ, 0xc0, !UPT ;  /* 0x00003fff0c0c7892 */ /* 0x000fe4000f8ec0ff */
[----:B------:R-:W-:Y:S02]  /*3640*/  ULOP3.LUT UR13, UR13, 0x3fff, URZ, 0xc0, !UPT ;  /* 0x00003fff0d0d7892 */ /* 0x000fe4000f8ec0ff */
[----:B------:R-:W-:Y:S01]  /*3650*/  USEL UR11, UR6, 0x1, !UP0 ;  /* 0x00000001060b7887 */ /* 0x000fe2000c000000 */
[----:B------:R-:W-:Y:S01]  /*3660*/  UMOV UR35, 0x4218910 ;  /* 0x0421891000237882 */ /* 0x000fe20000000000 */
        /* <DEDUP_REMOVED lines=8> */
[----:B------:R-:W-:-:S02]  /*36f0*/  UPRMT UR5, URZ, 0x654, UR5 ;  /* 0x00000654ff057896 */ /* 0x000fc40008000005 */
[----:B------:R-:W-:Y:S02]  /*3700*/  ULOP3.LUT UR12, UR12, 0x2000000, URZ, 0xfc, !UPT ;  /* 0x020000000c0c7892 */ /* 0x000fe4000f8efcff */
[----:B------:R-:W-:Y:S02]  /*3710*/  ULOP3.LUT UR13, UR13, 0x2000000, URZ, 0xfc, !UPT ;  /* 0x020000000d0d7892 */ /* 0x000fe4000f8efcff */
[----:B------:R-:W-:Y:S01]  /*3720*/  UIADD3 UR11, UPT, UPT, -UR11, URZ, URZ ;  /* 0x000000ff0b0b7290 */ /* 0x000fe2000fffe1ff */
[C---:B---3--:R-:W-:Y:S01]  /*3730*/  VIADD R5, R2.reuse, 0x80 ;  /* 0x0000008002057836 */ /* 0x048fe20000000000 */
[----:B------:R-:W-:Y:S01]  /*3740*/  LOP3.LUT R4, R2, 0xffff, RZ, 0xc0, !PT ;  /* 0x0000ffff02047812 */ /* 0x000fe200078ec0ff */
[----:B--2---:R-:W-:Y:S01]  /*3750*/  UISETP.GE.AND UP3, UPT, UR4, 0x1, UPT ;  /* 0x000000010400788c */ /* 0x004fe2000bf66270 */
[----:B------:R-:W-:Y:S02]  /*3760*/  UMOV UR24, 0x0 ;  /* 0x0000000000187882 */ /* 0x000fe40000000000 */
[----:B------:R-:W-:Y:S01]  /*3770*/  LOP3.LUT R5, R5, 0xffff, RZ, 0xc0, !PT ;  /* 0x0000ffff05057812 */ /* 0x000fe200078ec0ff */
[----:B------:R-:W-:Y:S01]  /*3780*/  UMOV UR25, 0x4218910 ;  /* 0x0421891000197882 */ /* 0x000fe20000000000 */
[----:B------:R-:W-:Y:S01]  /*3790*/  UMOV UR22, 0x0 ;  /* 0x0000000000167882 */ /* 0x000fe20000000000 */
[----:B------:R-:W-:Y:S01]  /*37a0*/  UMOV UR23, 0x4218910 ;  /* 0x0421891000177882 */ /* 0x000fe20000000000 */
[----:B------:R-:W-:Y:S01]  /*37b0*/  UMOV UR20, 0x0 ;  /* 0x0000000000147882 */ /* 0x000fe20000000000 */
[----:B------:R2:W-:Y:S01]  /*37c0*/  STL.64 [R1], R4 ;  /* 0x0000000401007387 */ /* 0x0005e20000100a00 */
[----:B------:R-:W-:-:S05]  /*37d0*/  UMOV UR21, 0x4218910 ;  /* 0x0421891000157882 */ /* 0x000fca0000000000 */
.L_x_60:
[----:B--2---:R-:W-:-:S04]  /*37e0*/  SHF.L.U32 R4, R8, 0x1f, RZ ;  /* 0x0000001f08047819 */ /* 0x004fc800000006ff */
[----:B------:R-:W2:Y:S02]  /*37f0*/  SYNCS.PHASECHK.TRANS64.TRYWAIT P0, [UR7+0x90], R4 ;  /* 0x00009004ff0075a7 */ /* 0x000ea40008001107 */
[----:B--23--:R-:W-:Y:S05]  /*3800*/  @!P0 BRA `(.L_x_54) ;  /* 0x0000005c004c8947 */ /* 0x00cfea0003800000 */
.L_x_145:
[----:B--2---:R-:W2:Y:S01]  /*3810*/  LDS.128 R4, [UR7+0xd0] ;  /* 0x0000d007ff047984 */ /* 0x004ea20008000c00 */
[----:B------:R-:W-:Y:S01]  /*3820*/  ULEA UR9, UR19, UR7, 0x3 ;  /* 0x0000000713097291 */ /* 0x000fe2000f8e18ff */
[----:B------:R-:W-:Y:S01]  /*3830*/  SHF.L.U32 R0, R9, 0x1f, RZ ;  /* 0x0000001f09007819 */ /* 0x000fe200000006ff */
[----:B------:R-:W-:Y:S01]  /*3840*/  @!PT LDS RZ, [RZ] ;  /* 0x00000000fffff984 */ /* 0x000fe20000000800 */
[----:B------:R-:W-:Y:S01]  /*3850*/  @!PT LDS RZ, [RZ] ;  /* 0x00000000fffff984 */ /* 0x000fe20000000800 */
[----:B------:R-:W-:Y:S01]  /*3860*/  @!PT LDS RZ, [RZ] ;  /* 0x00000000fffff984 */ /* 0x000fe20000000800 */
[----:B------:R-:W-:Y:S01]  /*3870*/  @!PT LDS RZ, [RZ] ;  /* 0x00000000fffff984 */ /* 0x000fe20000000800 */
[----:B------:R3:W-:Y:S06]  /*3880*/  MEMBAR.ALL.CTA ;  /* 0x0000000000007992 */ /* 0x0007ec0000008000 */
[----:B---3--:R-:W3:Y:S02]  /*3890*/  FENCE.VIEW.ASYNC.S ;  /* 0x00000000000073c6 */ /* 0x008ee40000000000 */
[----:B---3--:R-:W-:Y:S01]  /*38a0*/  SYNCS.ARRIVE.TRANS64.RED.A1T0 RZ, [UR5], RZ ;  /* 0x000000ffffff79a7 */ /* 0x008fe20008100405 */
[----:B------:R-:W3:Y:S01]  /*38b0*/  SYNCS.PHASECHK.TRANS64.TRYWAIT P0, [UR9+0xb0], R0 ;  /* 0x0000b000ff0075a7 */ /* 0x000ee20008001109 */
[----:B--2---:R-:W-:Y:S01]  /*38c0*/  LOP3.LUT P3, RZ, R6, 0x1, RZ, 0xc0, !PT ;  /* 0x0000000106ff7812 */ /* 0x004fe2000786c0ff */
[----:B---3--:R-:W-:-:S12]  /*38d0*/  @!P0 BRA `(.L_x_55) ;  /* 0x0000005c00308947 */ /* 0x008fd80003800000 */
.L_x_147:
[----:B------:R-:W-:Y:S05]  /*38e0*/  BRA.U !UP3, `(.L_x_56) ;  /* 0x000000050b507547 */ /* 0x000fea000b800000 */
[----:B--2---:R-:W-:Y:S01]  /*38f0*/  IMAD.U32 R0, RZ, RZ, UR19 ;  /* 0x00000013ff007e24 */ /* 0x004fe2000f8e00ff */
[----:B------:R-:W-:-:S04]  /*3900*/  ULEA UR4, UR18, UR7, 0x3 ;  /* 0x0000000712047291 */ /* 0x000fc8000f8e18ff */
[----:B------:R-:W-:-:S05]  /*3910*/  LEA R0, R0, R1, 0x2 ;  /* 0x0000000100007211 */ /* 0x000fca00078e10ff */
[----:B------:R2:W5:Y:S01]  /*3920*/  LDL R4, [R0] ;  /* 0x0000000000047983 */ /* 0x0005620000100800 */
[----:B------:R-:W-:Y:S01]  /*3930*/  UPLOP3.LUT UP4, UPT, UPT, UPT, UPT, 0x40, 0x4 ;  /* 0x000000000004789c */ /* 0x000fe20003f8e870 */
[----:B------:R-:W-:Y:S01]  /*3940*/  UMOV UR17, UR11 ;  /* 0x0000000b00117c82 */ /* 0x000fe20008000000 */
[----:B------:R-:W-:Y:S01]  /*3950*/  UMOV UR16, UR6 ;  /* 0x0000000600107c82 */ /* 0x000fe20008000000 */
[----:B------:R-:W-:Y:S01]  /*3960*/  UMOV UR15, UR18 ;  /* 0x00000012000f7c82 */ /* 0x000fe20008000000 */
[----:B--2---:R-:W-:-:S04]  /*3970*/  SHF.L.U32 R0, R3, 0x1f, RZ ;  /* 0x0000001f03007819 */ /* 0x004fc800000006ff */
[----:B------:R2:W3:Y:S03]  /*3980*/  SYNCS.PHASECHK.TRANS64.TRYWAIT P2, [UR4], R0 ;  /* 0x00000000ff0075a7 */ /* 0x0004e60008041104 */
.L_x_59:
[----:B------:R-:W-:Y:S02]  /*3990*/  UIADD3 UR17, UPT, UPT, UR17, 0x1, URZ ;  /* 0x0000000111117890 */ /* 0x000fe4000fffe0ff */
[----:B----4-:R-:W-:Y:S02]  /*39a0*/  ULEA UR8, UR15, UR7, 0x3 ;  /* 0x000000070f087291 */ /* 0x010fe4000f8e18ff */
[----:B------:R-:W-:Y:S01]  /*39b0*/  UISETP.NE.AND UP0, UPT, UR17, URZ, UPT ;  /* 0x000000ff1100728c */ /* 0x000fe2000bf05270 */
[----:B---3--:R-:W-:Y:S10]  /*39c0*/  @P2 BRA `(.L_x_57) ;  /* 0x00000000000c2947 */ /* 0x008ff40003800000 */
[----:B------:R-:W-:Y:S04]  /*39d0*/  SHF.L.U32 R5, R3, 0x1f, RZ ;  /* 0x0000001f03057819 */ /* 0x000fe800000006ff */
[----:B------:R-:W3:Y:S02]  /*39e0*/  SYNCS.PHASECHK.TRANS64.TRYWAIT P0, [UR8], R5 ;  /* 0x00000005ff0075a7 */ /* 0x000ee40008001108 */
[----:B---3--:R-:W-:Y:S05]  /*39f0*/  @!P0 BRA `(.L_x_58) ;  /* 0x0000005c00008947 */ /* 0x008fea0003800000 */
.L_x_57:
[----:B------:R-:W-:Y:S01]  /*3a00*/  UISETP.NE.AND UP1, UPT, UR16, 0x1, UPT ;  /* 0x000000011000788c */ /* 0x000fe2000bf25270 */
[----:B------:R-:W-:Y:S01]  /*3a10*/  PLOP3.LUT P2, PT, PT, PT, PT, 0x80, 0x8 ;  /* 0x000000000008781c */ /* 0x000fe20003f4f070 */
[----:B------:R-:W-:Y:S01]  /*3a20*/  UIADD3 UR18, UPT, UPT, UR15, 0x1, URZ ;  /* 0x000000010f127890 */ /* 0x000fe2000fffe0ff */
[----:B------:R-:W-:Y:S03]  /*3a30*/  ELECT P1, URZ, PT ;  /* 0x0000000000ff782f */ /* 0x000fe60003820000 */
[----:B------:R-:W-:Y:S01]  /*3a40*/  UISETP.NE.AND UP2, UPT, UR18, 0x4, UPT ;  /* 0x000000041200788c */ /* 0x000fe2000bf45270 */
[----:B------:R-:W-:Y:S01]  /*3a50*/  PLOP3.LUT P0, PT, PT, PT, UP1, 0x80, 0x8 ;  /* 0x000000000008781c */ /* 0x000fe20003f0f018 */
[----:B------:R-:W-:Y:S02]  /*3a60*/  ULEA UR36, UR15, UR13, 0xb ;  /* 0x0000000d0f247291 */ /* 0x000fe4000f8e58ff */
[----:B------:R-:W-:Y:S02]  /*3a70*/  USEL UR14, URZ, 0x1, UP2 ;  /* 0x00000001ff0e7887 */ /* 0x000fe40009000000 */
[----:B------:R-:W-:Y:S02]  /*3a80*/  USEL UR18, UR18, URZ, UP2 ;  /* 0x000000ff12127287 */ /* 0x000fe40009000000 */
[----:B------:R-:W-:Y:S02]  /*3a90*/  ULEA UR38, UR15, UR12, 0xa ;  /* 0x0000000c0f267291 */ /* 0x000fe4000f8e50ff */
[----:B------:R-:W-:Y:S01]  /*3aa0*/  @UP1 ULEA UR4, UR18, UR7, 0x3 ;  /* 0x0000000712041291 */ /* 0x000fe2000f8e18ff */
[----:B------:R-:W-:Y:S01]  /*3ab0*/  LOP3.LUT R3, R3, UR14, RZ, 0x3c, !PT ;  /* 0x0000000e03037c12 */ /* 0x000fe2000f8e3cff */
[----:B------:R-:W-:Y:S02]  /*3ac0*/  UIADD3 UR48, UPT, UPT, UR36, 0x40, URZ ;  /* 0x0000004024307890 */ /* 0x000fe4000fffe0ff */
[----:B------:R-:W-:Y:S01]  /*3ad0*/  UIADD3 UR42, UPT, UPT, UR38, 0x40, URZ ;  /* 0x00000040262a7890 */ /* 0x000fe2000fffe0ff */
[----:B--2---:R-:W-:Y:S01]  /*3ae0*/  @P0 SHF.L.U32 R0, R3, 0x1f, RZ ;  /* 0x0000001f03000819 */ /* 0x004fe200000006ff */
[----:B------:R-:W-:Y:S02]  /*3af0*/  UIADD3 UR46, UPT, UPT, UR36, 0x80, URZ ;  /* 0x00000080242e7890 */ /* 0x000fe4000fffe0ff */
[----:B------:R-:W-:Y:S01]  /*3b00*/  UIADD3 UR40, UPT, UPT, UR38, 0x80, URZ ;  /* 0x0000008026287890 */ /* 0x000fe2000fffe0ff */
[----:B------:R4:W2:Y:S01]  /*3b10*/  @P0 SYNCS.PHASECHK.TRANS64.TRYWAIT P2, [UR4], R0 ;  /* 0x00000000ff0005a7 */ /* 0x0008a20008041104 */
[----:B------:R-:W-:Y:S02]  /*3b20*/  ELECT P0, URZ, PT ;  /* 0x0000000000ff782f */ /* 0x000fe40003800000 */
[C---:B-----5:R-:W-:Y:S01]  /*3b30*/  @P1 R2UR.BROADCAST UR4, R4.reuse ;  /* 0x00000000040412ca */ /* 0x060fe200008e0000 */
[----:B------:R-:W-:Y:S10]  /*3b40*/  UIADD3 UR44, UPT, UPT, UR36, 0xc0, URZ ;  /* 0x000000c0242c7890 */ /* 0x000ff4000fffe0ff */
[C---:B------:R-:W-:Y:S02]  /*3b50*/  @P0 R2UR.BROADCAST UR14, R4.reuse ;  /* 0x00000000040e02ca */ /* 0x040fe400008e0000 */
[----:B------:R-:W-:Y:S01]  /*3b60*/  ELECT P0, URZ, PT ;  /* 0x0000000000ff782f */ /* 0x000fe20003800000 */
[----:B------:R-:W-:Y:S02]  /*3b70*/  UIADD3 UR8, UPT, UPT, UR8, 0x20, URZ ;  /* 0x0000002008087890 */ /* 0x000fe4000fffe0ff */
[----:B------:R-:W-:Y:S01]  /*3b80*/  UIADD3 UR16, UPT, UPT, UR16, -0x1, URZ ;  /* 0xffffffff10107890 */ /* 0x000fe2000fffe0ff */
[----:B------:R-:W-:Y:S01]  /*3b90*/  UMOV UR37, 0x20004020 ;  /* 0x2000402000257882 */ /* 0x000fe20000000000 */
[----:B------:R-:W-:Y:S01]  /*3ba0*/  UMOV UR39, 0x20004020 ;  /* 0x2000402000277882 */ /* 0x000fe20000000000 */
[----:B------:R-:W-:Y:S01]  /*3bb0*/  UMOV UR49, 0x20004020 ;  /* 0x2000402000317882 */ /* 0x000fe20000000000 */
[----:B------:R-:W-:Y:S01]  /*3bc0*/  UMOV UR43, 0x20004020 ;  /* 0x20004020002b7882 */ /* 0x000fe20000000000 */
[----:B------:R3:W-:Y:S01]  /*3bd0*/  UTCHMMA gdesc[UR38], gdesc[UR36], tmem[UR4], tmem[UR34], idesc[UR35], UP4 ;  /* 0x00ff2224260075ea */ /* 0x0007e2000a000004 */
[----:B------:R-:W-:Y:S02]  /*3be0*/  UPLOP3.LUT UP4, UPT, UPT, UPT, UPT, 0x80, 0x8 ;  /* 0x000000000008789c */ /* 0x000fe40003f8f070 */
[----:B------:R4:W-:Y:S01]  /*3bf0*/  UTCHMMA gdesc[UR42], gdesc[UR48], tmem[UR14], tmem[UR32], idesc[UR33], UPT ;  /* 0x00ff20302a0075ea */ /* 0x0009e2000b80000e */
[----:B------:R-:W-:Y:S01]  /*3c00*/  UMOV UR47, 0x20004020 ;  /* 0x20004020002f7882 */ /* 0x000fe20000000000 */
[----:B------:R-:W-:Y:S01]  /*3c10*/  UMOV UR41, 0x20004020 ;  /* 0x2000402000297882 */ /* 0x000fe20000000000 */
[----:B-1----:R-:W-:Y:S01]  /*3c20*/  UMOV UR45, 0x20004020 ;  /* 0x20004020002d7882 */ /* 0x002fe20000000000 */
[----:B------:R-:W-:Y:S01]  /*3c30*/  UMOV UR15, UR18 ;  /* 0x00000012000f7c82 */ /* 0x000fe20008000000 */
[C---:B---3--:R-:W-:Y:S02]  /*3c40*/  @P0 R2UR.BROADCAST UR4, R4.reuse ;  /* 0x00000000040402ca */ /* 0x048fe400008e0000 */
[----:B------:R-:W-:Y:S11]  /*3c50*/  ELECT P0, URZ, PT ;  /* 0x0000000000ff782f */ /* 0x000ff60003800000 */
[----:B------:R-:W-:Y:S02]  /*3c60*/  @!UPT UIADD3 URZ, UPT, UPT, URZ, URZ, URZ ;  /* 0x000000fffffff290 */ /* 0x000fe4000fffe0ff */
[C---:B----4-:R-:W-:Y:S01]  /*3c70*/  @P0 R2UR.BROADCAST UR14, R4.reuse ;  /* 0x00000000040e02ca */ /* 0x050fe200008e0000 */
[----:B------:R-:W-:Y:S01]  /*3c80*/  UIADD3 UR42, UPT, UPT, UR38, 0xc0, URZ ;  /* 0x000000c0262a7890 */ /* 0x000fe2000fffe0ff */
[----:B------:R-:W-:Y:S01]  /*3c90*/  ELECT P0, URZ, PT ;  /* 0x0000000000ff782f */ /* 0x000fe20003800000 */
[----:B------:R-:W-:Y:S01]  /*3ca0*/  UIADD3 UR48, UPT, UPT, UR36, 0x100, URZ ;  /* 0x0000010024307890 */ /* 0x000fe2000fffe0ff */
[----:B------:R1:W-:Y:S09]  /*3cb0*/  UTCHMMA gdesc[UR40], gdesc[UR46], tmem[UR4], tmem[UR30], idesc[UR31], UPT ;  /* 0x00ff1e2e280075ea */ /* 0x0003f2000b800004 */
[----:B------:R3:W-:Y:S01]  /*3cc0*/  UTCHMMA gdesc[UR42], gdesc[UR44], tmem[UR14], tmem[UR28], idesc[UR29], UPT ;  /* 0x00ff1c2c2a0075ea */ /* 0x0007e2000b80000e */
[----:B-1----:R-:W-:Y:S01]  /*3cd0*/  UIADD3 UR40, UPT, UPT, UR38, 0x100, URZ ;  /* 0x0000010026287890 */ /* 0x002fe2000fffe0ff */
[C---:B------:R-:W-:Y:S02]  /*3ce0*/  @P0 R2UR.BROADCAST UR4, R4.reuse ;  /* 0x00000000040402ca */ /* 0x040fe400008e0000 */
[----:B------:R-:W-:Y:S11]  /*3cf0*/  ELECT P0, URZ, PT ;  /* 0x0000000000ff782f */ /* 0x000ff60003800000 */
[----:B------:R-:W-:Y:S02]  /*3d00*/  @!UPT UIADD3 URZ, UPT, UPT, URZ, URZ, URZ ;  /* 0x000000fffffff290 */ /* 0x000fe4000fffe0ff */
[C---:B---3--:R-:W-:Y:S01]  /*3d10*/  @P0 R2UR.BROADCAST UR14, R4.reuse ;  /* 0x00000000040e02ca */ /* 0x048fe200008e0000 */
[----:B------:R-:W-:Y:S02]  /*3d20*/  UIADD3 UR46, UPT, UPT, UR36, 0x140, URZ ;  /* 0x00000140242e7890 */ /* 0x000fe4000fffe0ff */
[----:B------:R-:W-:Y:S01]  /*3d30*/  UIADD3 UR44, UPT, UPT, UR38, 0x140, URZ ;  /* 0x00000140262c7890 */ /* 0x000fe2000fffe0ff */
[----:B------:R-:W-:Y:S01]  /*3d40*/  ELECT P0, URZ, PT ;  /* 0x0000000000ff782f */ /* 0x000fe20003800000 */
[----:B------:R-:W-:Y:S02]  /*3d50*/  UIADD3 UR42, UPT, UPT, UR36, 0x180, URZ ;  /* 0x00000180242a7890 */ /* 0x000fe4000fffe0ff */
[----:B------:R-:W-:Y:S01]  /*3d60*/  UIADD3 UR36, UPT, UPT, UR36, 0x1c0, URZ ;  /* 0x000001c024247890 */ /* 0x000fe2000fffe0ff */
[----:B------:R1:W-:Y:S05]  /*3d70*/  UTCHMMA gdesc[UR40], gdesc[UR48], tmem[UR4], tmem[UR26], idesc[UR27], UPT ;  /* 0x00ff1a30280075ea */ /* 0x0003ea000b800004 */
[----:B------:R3:W-:Y:S01]  /*3d80*/  UTCHMMA gdesc[UR44], gdesc[UR46], tmem[UR14], tmem[UR24], idesc[UR25], UPT ;  /* 0x00ff182e2c0075ea */ /* 0x0007e2000b80000e */
[----:B-1----:R-:W-:Y:S03]  /*3d90*/  UIADD3 UR40, UPT, UPT, UR38, 0x180, URZ ;  /* 0x0000018026287890 */ /* 0x002fe6000fffe0ff */
[C---:B------:R-:W-:Y:S02]  /*3da0*/  @P0 R2UR.BROADCAST UR4, R4.reuse ;  /* 0x00000000040402ca */ /* 0x040fe400008e0000 */
[----:B------:R-:W-:Y:S11]  /*3db0*/  ELECT P0, URZ, PT ;  /* 0x0000000000ff782f */ /* 0x000ff60003800000 */
[----:B------:R-:W-:Y:S02]  /*3dc0*/  @!UPT UIADD3 URZ, UPT, UPT, URZ, URZ, URZ ;  /* 0x000000fffffff290 */ /* 0x000fe4000fffe0ff */
[----:B---3--:R-:W-:Y:S01]  /*3dd0*/  @P0 R2UR.BROADCAST UR14, R4 ;  /* 0x00000000040e02ca */ /* 0x008fe200008e0000 */
[----:B------:R-:W-:Y:S01]  /*3de0*/  UIADD3 UR38, UPT, UPT, UR38, 0x1c0, URZ ;  /* 0x000001c026267890 */ /* 0x000fe2000fffe0ff */
[----:B------:R4:W-:Y:S11]  /*3df0*/  UTCHMMA gdesc[UR40], gdesc[UR42], tmem[UR4], tmem[UR22], idesc[UR23], UPT ;  /* 0x00ff162a280075ea */ /* 0x0009f6000b800004 */
[----:B------:R4:W-:Y:S01]  /*3e00*/  UTCHMMA gdesc[UR38], gdesc[UR36], tmem[UR14], tmem[UR20], idesc[UR21], UPT ;  /* 0x00ff1424260075ea */ /* 0x0009e2000b80000e */
[----:B------:R4:W-:Y:S01]  /*3e10*/  UTCBAR.MULTICAST [UR8], URZ, UR10 ;  /* 0x000000ff080073e9 */ /* 0x0009e2000800080a */
[----:B--2---:R-:W-:Y:S05]  /*3e20*/  BRA.U UP0, `(.L_x_59) ;  /* 0xfffffff900d87547 */ /* 0x004fea000b83ffff */
.L_x_56:
[----:B------:R-:W-:Y:S01]  /*3e30*/  UIADD3 UR19, UPT, UPT, UR19, 0x1, URZ ;  /* 0x0000000113137890 */ /* 0x000fe2000fffe0ff */
[----:B------:R-:W-:Y:S01]  /*3e40*/  LOP3.LUT R8, R8, 0x1, RZ, 0x3c, !PT ;  /* 0x0000000108087812 */ /* 0x000fe200078e3cff */
[----:B------:R-:W-:Y:S02]  /*3e50*/  UIADD3 UR9, UPT, UPT, UR9, 0xa0, URZ ;  /* 0x000000a009097890 */ /* 0x000fe4000fffe0ff */
[----:B------:R-:W-:-:S04]  /*3e60*/  UISETP.NE.AND UP0, UPT, UR19, 0x2, UPT ;  /* 0x000000021300788c */ /* 0x000fc8000bf05270 */
[----:B----4-:R-:W-:Y:S02]  /*3e70*/  USEL UR4, URZ, 0x1, UP0 ;  /* 0x00000001ff047887 */ /* 0x010fe40008000000 */
[----:B------:R-:W-:Y:S01]  /*3e80*/  USEL UR19, UR19, URZ, UP0 ;  /* 0x000000ff13137287 */ /* 0x000fe20008000000 */
[----:B------:R3:W-:Y:S03]  /*3e90*/  UTCBAR [UR9], URZ ;  /* 0x000000ff090073e9 */ /* 0x0007e600080000ff */
[----:B------:R-:W-:Y:S01]  /*3ea0*/  LOP3.LUT R9, R9, UR4, RZ, 0x3c, !PT ;  /* 0x0000000409097c12 */ /* 0x000fe2000f8e3cff */
[----:B------:R-:W-:Y:S07]  /*3eb0*/  @P3 BRA `(.L_x_60) ;  /* 0xfffffff800483947 */ /* 0x000fee000383ffff */
[----:B------:R-:W4:Y:S01]  /*3ec0*/  S2UR UR4, SR_CgaCtaId ;  /* 0x00000000000479c3 */ /* 0x000f220000008800 */
[----:B------:R-:W-:Y:S01]  /*3ed0*/  ELECT P0, URZ, PT ;  /* 0x0000000000ff782f */ /* 0x000fe20003800000 */
[----:B--2---:R-:W-:Y:S01]  /*3ee0*/  IMAD.MOV.U32 R0, RZ, RZ, 0x1 ;  /* 0x00000001ff007424 */ /* 0x004fe200078e00ff */
[----:B------:R-:W-:Y:S01]  /*3ef0*/  UIADD3 UR7, UPT, UPT, UR7, 0xb0, URZ ;  /* 0x000000b007077890 */ /* 0x000fe2000fffe0ff */
[----:B------:R-:W-:Y:S01]  /*3f00*/  SHF.L.U32 R3, R9, 0x1f, RZ ;  /* 0x0000001f09037819 */ /* 0x000fe200000006ff */
[----:B------:R-:W-:-:S03]  /*3f10*/  UMOV UR5, 0x40 ;  /* 0x0000004000057882 */ /* 0x000fc60000000000 */
[----:B------:R-:W-:Y:S01]  /*3f20*/  UVIRTCOUNT.DEALLOC.SMPOOL 0x80 ;  /* 0x000000800000784c */ /* 0x000fe20000000000 */
[----:B----4-:R-:W-:Y:S02]  /*3f30*/  ULEA UR4, UR4, UR5, 0x18 ;  /* 0x0000000504047291 */ /* 0x010fe4000f8ec0ff */
[----:B------:R-:W-:-:S07]  /*3f40*/  ULEA UR5, UR19, UR7, 0x3 ;  /* 0x0000000713057291 */ /* 0x000fce000f8e18ff */
[----:B------:R2:W-:Y:S02]  /*3f50*/  @P0 STS.U8 [UR4+0x1c], R0 ;  /* 0x00001c00ff000988 */ /* 0x0005e40008000004 */
[----:B------:R-:W4:Y:S02]  /*3f60*/  SYNCS.PHASECHK.TRANS64.TRYWAIT P0, [UR5], R3 ;  /* 0x00000003ff0075a7 */ /* 0x000f240008001105 */
[----:B--2-4-:R-:W-:Y:S05]  /*3f70*/  @!P0 BRA `(.L_x_61) ;  /* 0x0000005400b88947 */ /* 0x014fea0003800000 */
.L_x_150:
[----:B------:R-:W-:-:S04]  /*3f80*/  UIADD3 UR6, UPT, UPT, UR19, 0x1, URZ ;  /* 0x0000000113067890 */ /* 0x000fc8000fffe0ff */
[----:B------:R-:W-:-:S04]  /*3f90*/  UISETP.NE.AND UP0, UPT, UR6, 0x2, UPT ;  /* 0x000000020600788c */ /* 0x000fc8000bf05270 */
[----:B------:R-:W-:Y:S02]  /*3fa0*/  USEL UR5, URZ, 0x1, UP0 ;  /* 0x00000001ff057887 */ /* 0x000fe40008000000 */
[----:B------:R-:W-:-:S04]  /*3fb0*/  USEL UR6, UR6, URZ, UP0 ;  /* 0x000000ff06067287 */ /* 0x000fc80008000000 */
[----:B------:R-:W-:Y:S01]  /*3fc0*/  ULEA UR6, UR6, UR7, 0x3 ;  /* 0x0000000706067291 */ /* 0x000fe2000f8e18ff */
[----:B--2---:R-:W-:-:S04]  /*3fd0*/  LOP3.LUT R3, R9, UR5, RZ, 0x3c, !PT ;  /* 0x0000000509037c12 */ /* 0x004fc8000f8e3cff */
[----:B------:R-:W-:-:S04]  /*3fe0*/  SHF.L.U32 R3, R3, 0x1f, RZ ;  /* 0x0000001f03037819 */ /* 0x000fc800000006ff */
[----:B------:R-:W2:Y:S02]  /*3ff0*/  SYNCS.PHASECHK.TRANS64.TRYWAIT P0, [UR6], R3 ;  /* 0x00000003ff0075a7 */ /* 0x000ea40008001106 */
[----:B--2---:R-:W-:Y:S05]  /*4000*/  @!P0 BRA `(.L_x_62) ;  /* 0x0000005400ac8947 */ /* 0x004fea0003800000 */
.L_x_152:
[----:B------:R-:W-:Y:S01]  /*4010*/  NOP ;  /* 0x0000000000007918 */ /* 0x000fe20000000000 */
[----:B--2---:R-:W2:Y:S01]  /*4020*/  LDS R0, [UR4+0x14] ;  /* 0x00001404ff007984 */ /* 0x004ea20008000800 */
[----:B------:R-:W-:Y:S01]  /*4030*/  LOP3.LUT R3, R2, 0xffff, RZ, 0xc0, !PT ;  /* 0x0000ffff02037812 */ /* 0x000fe200078ec0ff */
[----:B------:R-:W-:-:S03]  /*4040*/  IMAD.MOV.U32 R2, RZ, RZ, 0xffff ;  /* 0x0000ffffff027424 */ /* 0x000fc600078e00ff */
[----:B------:R-:W-:-:S04]  /*4050*/  SHF.R.U32.HI R3, RZ, 0x5, R3 ;  /* 0x00000005ff037819 */ /* 0x000fc80000011603 */
[----:B------:R-:W-:-:S04]  /*4060*/  SHF.L.U32 R2, R2, R3, RZ ;  /* 0x0000000302027219 */ /* 0x000fc800000006ff */
[----:B--2---:R-:W-:-:S04]  /*4070*/  LOP3.LUT R0, R0, R2, RZ, 0xc0, !PT ;  /* 0x0000000200007212 */ /* 0x004fc800078ec0ff */
[----:B------:R-:W-:Y:S01]  /*4080*/  ISETP.NE.AND P0, PT, R0, R2, PT ;  /* 0x000000020000720c */ /* 0x000fe20003f05270 */
[----:B------:R-:W-:-:S05]  /*4090*/  IMAD.MOV.U32 R0, RZ, RZ, 0x1 ;  /* 0x00000001ff007424 */ /* 0x000fca00078e00ff */
[----:B------:R-:W-:-:S07]  /*40a0*/  SHF.L.U32 R0, R0, R3, RZ ;  /* 0x0000000300007219 */ /* 0x000fce00000006ff */
[----:B------:R-:W-:Y:S05]  /*40b0*/  @P0 BRA `(.L_x_63) ;  /* 0x00000000005c0947 */ /* 0x000fea0003800000 */
[----:B------:R-:W2:Y:S02]  /*40c0*/  LDS R3, [UR4+0x18] ;  /* 0x00001804ff037984 */ /* 0x000ea40008000800 */
[----:B--2---:R-:W-:-:S04]  /*40d0*/  LOP3.LUT R3, R3, R0, RZ, 0xc0, !PT ;  /* 0x0000000003037212 */ /* 0x004fc800078ec0ff */
[----:B------:R-:W-:-:S13]  /*40e0*/  ISETP.NE.AND P0, PT, R3, R0, PT ;  /* 0x000000000300720c */ /* 0x000fda0003f05270 */
[----:B------:R-:W-:Y:S05]  /*40f0*/  @P0 BRA `(.L_x_64) ;  /* 0x0000000000400947 */ /* 0x000fea0003800000 */
[----:B------:R-:W-:Y:S01]  /*4100*/  R2UR UR8, R2 ;  /* 0x00000000020872ca */ /* 0x000fe200000e0000 */
[----:B------:R-:W2:Y:S01]  /*4110*/  S2R R3, SR_LANEID ;  /* 0x0000000000037919 */ /* 0x000ea20000000000 */
[----:B------:R-:W-:Y:S01]  /*4120*/  LOP3.LUT R0, RZ, R0, RZ, 0x33, !PT ;  /* 0x00000000ff007212 */ /* 0x000fe200078e33ff */
[----:B------:R-:W-:Y:S02]  /*4130*/  VOTEU.ANY UR7, UPT, PT ;  /* 0x0000000000077886 */ /* 0x000fe400038e0100 */
[----:B------:R-:W-:Y:S01]  /*4140*/  UFLO.U32 UR7, UR7 ;  /* 0x00000007000772bd */ /* 0x000fe200080e0000 */
[----:B------:R-:W4:Y:S07]  /*4150*/  REDUX UR5, R0 ;  /* 0x00000000000573c4 */ /* 0x000f2e0000000000 */
[----:B------:R-:W-:-:S06]  /*4160*/  ULOP3.LUT UR8, URZ, UR8, URZ, 0x33, !UPT ;  /* 0x00000008ff087292 */ /* 0x000fcc000f8e33ff */
[----:B------:R-:W-:-:S04]  /*4170*/  IMAD.U32 R2, RZ, RZ, UR8 ;  /* 0x00000008ff027e24 */ /* 0x000fc8000f8e00ff */
[----:B------:R-:W1:Y:S02]  /*4180*/  REDUX UR6, R2 ;  /* 0x00000000020673c4 */ /* 0x000e640000000000 */
[----:B------:R1:W-:Y:S01]  /*4190*/  UTCATOMSWS.AND URZ, UR8 ;  /* 0x0000000800ff79e3 */ /* 0x0003e20008000000 */
[----:B----4-:R-:W-:Y:S01]  /*41a0*/  IMAD.U32 R0, RZ, RZ, UR5 ;  /* 0x00000005ff007e24 */ /* 0x010fe2000f8e00ff */
[----:B--2---:R-:W-:Y:S01]  /*41b0*/  ISETP.EQ.U32.AND P0, PT, R3, UR7, PT ;  /* 0x0000000703007c0c */ /* 0x004fe2000bf02070 */
[----:B-1----:R-:W-:-:S12]  /*41c0*/  IMAD.U32 R2, RZ, RZ, UR6 ;  /* 0x00000006ff027e24 */ /* 0x002fd8000f8e00ff */
[----:B------:R1:W-:Y:S04]  /*41d0*/  @P0 ATOMS.AND RZ, [UR4+0x14], R2 ;  /* 0x00001402ffff098c */ /* 0x0003e8000a800004 */
[----:B------:R1:W-:Y:S01]  /*41e0*/  @P0 ATOMS.AND RZ, [UR4+0x18], R0 ;  /* 0x00001800ffff098c */ /* 0x0003e2000a800004 */
[----:B------:R-:W-:Y:S05]  /*41f0*/  BRA `(.L_x_65) ;  /* 0x0000000000147947 */ /* 0x000fea0003800000 */
.L_x_64:
[----:B------:R-:W-:Y:S02]  /*4200*/  MOV R2, 0x4220 ;  /* 0x0000422000027802 */ /* 0x000fe40000000f00 */
[----:B-1-3-5:R-:W-:Y:S05]  /*4210*/  CALL.REL.NOINC `($__internal_0_$__cuda_sm10x_tcgen05_guardrail_trap_col_being_dealloced_not_returned_by_alloc) ;  /* 0x0000005800987944 */ /* 0x02afea0003c00000 */
[----:B------:R-:W-:Y:S05]  /*4220*/  BRA `(.L_x_65) ;  /* 0x0000000000087947 */ /* 0x000fea0003800000 */
.L_x_63:
[----:B------:R-:W-:Y:S02]  /*4230*/  MOV R2, 0x4250 ;  /* 0x0000425000027802 */ /* 0x000fe40000000f00 */
[----:B-1-3-5:R-:W-:Y:S05]  /*4240*/  CALL.REL.NOINC `($__internal_2_$__cuda_sm10x_tcgen05_guardrail_trap_unallocated_columns_being_dealloced) ;  /* 0x0000005800a47944 */ /* 0x02afea0003c00000 */
.L_x_65:
[----:B------:R-:W-:Y:S01]  /*4250*/  NOP ;  /* 0x0000000000007918 */ /* 0x000fe20000000000 */
[----:B---3--:R-:W-:Y:S05]  /*4260*/  EXIT ;  /* 0x000000000000794d */ /* 0x008fea0003800000 */
.L_x_49:
[----:B------:R-:W2:Y:S01]  /*4270*/  LDC R80, c[0x0][0x384] ;  /* 0x0000e100ff507b82 */ /* 0x000ea20000000800 */
[----:B------:R-:W-:Y:S01]  /*4280*/  UISETP.NE.OR UP6, UPT, UR4, 0x3, !UP6 ;  /* 0x000000030400788c */ /* 0x000fe2000f7c5670 */
[----:B--2---:R-:W-:-:S08]  /*4290*/  IADD3 R80, PT, PT, R80, 0x7f, RZ ;  /* 0x0000007f50507810 */ /* 0x004fd00007ffe0ff */
[----:B------:R-:W-:Y:S05]  /*42a0*/  BRA.U UP6, `(.L_x_66) ;  /* 0x0000001106f87547 */ /* 0x000fea000b800000 */
[----:B------:R-:W2:Y:S01]  /*42b0*/  LDC R19, c[0x0][0x388] ;  /* 0x0000e200ff137b82 */ /* 0x000ea20000000800 */
[----:B------:R-:W3:Y:S01]  /*42c0*/  LDCU.64 UR6, c[0x0][0x888] ;  /* 0x00011100ff0677ac */ /* 0x000ee20008000a00 */
[----:B------:R-:W-:Y:S01]  /*42d0*/  SHF.R.S32.HI R30, RZ, 0x1f, R80 ;  /* 0x0000001fff1e7819 */ /* 0x000fe20000011450 */
[----:B------:R-:W-:Y:S01]  /*42e0*/  IMAD.MOV.U32 R29, RZ, RZ, 0x1 ;  /* 0x00000001ff1d7424 */ /* 0x000fe200078e00ff */
[----:B------:R-:W4:Y:S02]  /*42f0*/  LDCU.64 UR4, c[0x0][0x890] ;  /* 0x00011200ff0477ac */ /* 0x000f240008000a00 */
[----:B------:R-:W-:Y:S01]  /*4300*/  LEA.HI R30, R30, R80, RZ, 0x7 ;  /* 0x000000501e1e7211 */ /* 0x000fe200078f38ff */
[----:B------:R-:W-:Y:S01]  /*4310*/  IMAD.MOV.U32 R28, RZ, RZ, RZ ;  /* 0x000000ffff1c7224 */ /* 0x000fe200078e00ff */
[----:B------:R-:W1:Y:S01]  /*4320*/  LDC R0, c[0x0][0xb30] ;  /* 0x0002cc00ff007b82 */ /* 0x000e620000000800 */
[----:B------:R-:W-:Y:S01]  /*4330*/  UMOV UR15, 0x400 ;  /* 0x00000400000f7882 */ /* 0x000fe20000000000 */
[----:B------:R-:W-:Y:S01]  /*4340*/  IMAD.MOV.U32 R27, RZ, RZ, 0x2000 ;  /* 0x00002000ff1b7424 */ /* 0x000fe200078e00ff */
[----:B------:R-:W-:Y:S01]  /*4350*/  ULEA UR15, UR48, UR15, 0x18 ;  /* 0x0000000f300f7291 */ /* 0x000fe2000f8ec0ff */
[----:B------:R-:W-:Y:S01]  /*4360*/  SHF.R.S32.HI R30, RZ, 0x7, R30 ;  /* 0x00000007ff1e7819 */ /* 0x000fe2000001141e */
[----:B------:R-:W-:-:S02]  /*4370*/  USEL UR22, URZ, 0x1, UP5 ;  /* 0x00000001ff167887 */ /* 0x000fc4000a800000 */
[----:B------:R-:W-:Y:S01]  /*4380*/  UIADD3 UR23, UPT, UPT, UR15, 0x58, URZ ;  /* 0x000000580f177890 */ /* 0x000fe2000fffe0ff */
[----:B------:R-:W1:Y:S01]  /*4390*/  LDC R25, c[0x0][0x370] ;  /* 0x0000dc00ff197b82 */ /* 0x000e620000000800 */
[----:B------:R-:W-:Y:S02]  /*43a0*/  UIADD3 UR33, UPT, UPT, UR15, 0x40, URZ ;  /* 0x000000400f217890 */ /* 0x000fe4000fffe0ff */
[----:B---3--:R-:W-:Y:S02]  /*43b0*/  UISETP.NE.U32.AND UP2, UPT, UR6, URZ, UPT ;  /* 0x000000ff0600728c */ /* 0x008fe4000bf45070 */
[----:B------:R-:W-:Y:S02]  /*43c0*/  UIADD3 UR25, UPT, UPT, UR15, 0x48, URZ ;  /* 0x000000480f197890 */ /* 0x000fe4000fffe0ff */
[----:B------:R-:W-:Y:S01]  /*43d0*/  UISETP.NE.AND.EX UP2, UPT, UR7, URZ, UPT, UP2 ;  /* 0x000000ff0700728c */ /* 0x000fe2000bf45320 */
[----:B------:R-:W3:Y:S01]  /*43e0*/  LDC R3, c[0x0][0xb0c] ;  /* 0x0002c300ff037b82 */ /* 0x000ee20000000800 */
[C---:B--2---:R-:W-:Y:S01]  /*43f0*/  R2UR UR7, R19.reuse ;  /* 0x00000000130772ca */ /* 0x044fe200000e0000 */
[----:B----4-:R-:W-:Y:S01]  /*4400*/  UISETP.NE.U32.AND UP3, UPT, UR4, URZ, UPT ;  /* 0x000000ff0400728c */ /* 0x010fe2000bf65070 */
[----:B------:R-:W-:Y:S01]  /*4410*/  R2UR UR6, R19 ;  /* 0x00000000130672ca */ /* 0x000fe200000e0000 */
[----:B------:R-:W-:-:S02]  /*4420*/  UIADD3 UR14, UPT, UPT, UR15, 0x98, URZ ;  /* 0x000000980f0e7890 */ /* 0x000fc4000fffe0ff */
[----:B------:R-:W-:Y:S02]  /*4430*/  UIADD3 UR17, UPT, UPT, UR15, 0x50, URZ ;  /* 0x000000500f117890 */ /* 0x000fe4000fffe0ff */
[----:B------:R-:W2:Y:S01]  /*4440*/  LDC R18, c[0x0][0xb20] ;  /* 0x0002c800ff127b82 */ /* 0x000ea20000000800 */
[----:B-1----:R-:W-:Y:S01]  /*4450*/  ISETP.NE.AND P1, PT, R0, 0x1, PT ;  /* 0x000000010000780c */ /* 0x002fe20003f25270 */
[----:B------:R-:W-:Y:S02]  /*4460*/  UPRMT UR23, UR48, 0x654, UR23 ;  /* 0x0000065430177896 */ /* 0x000fe40008000017 */
[----:B------:R-:W-:Y:S02]  /*4470*/  UPRMT UR31, UR48, 0x654, UR33 ;  /* 0x00000654301f7896 */ /* 0x000fe40008000021 */
[----:B------:R-:W-:Y:S02]  /*4480*/  UPRMT UR30, UR48, 0x654, UR25 ;  /* 0x00000654301e7896 */ /* 0x000fe40008000019 */
[----:B-----5:R-:W1:Y:S01]  /*4490*/  LDC.64 R32, c[0x0][0x348] ;  /* 0x0000d200ff207b82 */ /* 0x020e620000000a00 */
[----:B------:R-:W-:-:S02]  /*44a0*/  UPLOP3.LUT UP1, UPT, UPT, UPT, UPT, 0x40, 0x4 ;  /* 0x000000000004789c */ /* 0x000fc40003f2e870 */
[----:B------:R-:W-:Y:S02]  /*44b0*/  UPRMT UR14, URZ, 0x654, UR14 ;  /* 0x00000654ff0e7896 */ /* 0x000fe4000800000e */
[----:B------:R-:W-:Y:S02]  /*44c0*/  UPRMT UR48, UR48, 0x654, UR17 ;  /* 0x0000065430307896 */ /* 0x000fe40008000011 */
[----:B------:R-:W-:Y:S01]  /*44d0*/  UISETP.NE.AND.EX UP3, UPT, UR5, URZ, UPT, UP3 ;  /* 0x000000ff0500728c */ /* 0x000fe2000bf65330 */
[----:B------:R-:W4:Y:S08]  /*44e0*/  LDC.64 R16, c[0x0][0xb10] ;  /* 0x0002c400ff107b82 */ /* 0x000f300000000a00 */
[----:B------:R-:W1:Y:S08]  /*44f0*/  LDC.64 R6, c[0x0][0xb18] ;  /* 0x0002c600ff067b82 */ /* 0x000e700000000a00 */
[----:B------:R-:W1:Y:S08]  /*4500*/  LDC.64 R4, c[0x0][0xb28] ;  /* 0x0002ca00ff047b82 */ /* 0x000e700000000a00 */
[----:B---3--:R-:W1:Y:S02]  /*4510*/  LDC R24, c[0x0][0x374] ;  /* 0x0000dd00ff187b82 */ /* 0x008e640000000800 */
.L_x_77:
[-C--:B------:R-:W-:Y:S02]  /*4520*/  IABS R12, R30.reuse ;  /* 0x0000001e000c7213 */ /* 0x080fe40000000000 */
[----:B------:R-:W-:Y:S02]  /*4530*/  SHF.L.U32 R2, R28, 0x1f, RZ ;  /* 0x0000001f1c027819 */ /* 0x000fe400000006ff */
[----:B---3--:R-:W3:Y:S01]  /*4540*/  I2F.RP R20, R12 ;  /* 0x0000000c00147306 */ /* 0x008ee20000209400 */
[----:B------:R-:W-:Y:S01]  /*4550*/  IABS R8, R19 ;  /* 0x0000001300087213 */ /* 0x000fe20000000000 */
[----:B------:R-:W5:Y:S01]  /*4560*/  SYNCS.PHASECHK.TRANS64.TRYWAIT P2, [UR15+0x90], R2 ;  /* 0x00009002ff0075a7 */ /* 0x000f62000804110f */
[----:B------:R-:W-:Y:S02]  /*4570*/  IABS R0, R30 ;  /* 0x0000001e00007213 */ /* 0x000fe40000000000 */
[----:B------:R-:W-:Y:S02]  /*4580*/  IABS R9, R14 ;  /* 0x0000000e00097213 */ /* 0x000fe40000000000 */
[----:B------:R-:W-:Y:S03]  /*4590*/  ISETP.NE.AND P3, PT, R30, RZ, PT ;  /* 0x000000ff1e00720c */ /* 0x000fe60003f65270 */
[----:B------:R-:W2:Y:S01]  /*45a0*/  I2F.RP R13, R8 ;  /* 0x00000008000d7306 */ /* 0x000ea20000209400 */
[----:B------:R-:W-:Y:S09]  /*45b0*/  IMAD.MOV R0, RZ, RZ, -R0 ;  /* 0x000000ffff007224 */ /* 0x000ff200078e0a00 */
[----:B---3--:R-:W3:Y:S10]  /*45c0*/  MUFU.RCP R20, R20 ;  /* 0x0000001400147308 */ /* 0x008ef40000001000 */
[----:B--2---:R-:W-:Y:S01]  /*45d0*/  MUFU.RCP R13, R13 ;  /* 0x0000000d000d7308 */ /* 0x004fe20000001000 */
[----:B---3--:R-:W-:Y:S09]  /*45e0*/  VIADD R20, R20, 0xffffffe ;  /* 0x0ffffffe14147836 */ /* 0x008ff20000000000 */
[----:B------:R-:W2:Y:S02]  /*45f0*/  F2I.FTZ.U32.TRUNC.NTZ R21, R20 ;  /* 0x0000001400157305 */ /* 0x000ea4000021f000 */
[--C-:B--2---:R-:W-:Y:S02]  /*4600*/  IMAD.MOV R31, RZ, RZ, -R21.reuse ;  /* 0x000000ffff1f7224 */ /* 0x104fe400078e0a15 */
[----:B------:R-:W-:Y:S02]  /*4610*/  IMAD.MOV.U32 R20, RZ, RZ, RZ ;  /* 0x000000ffff147224 */ /* 0x000fe400078e00ff */
[----:B------:R-:W-:Y:S04]  /*4620*/  IMAD R31, R31, R12, RZ ;  /* 0x0000000c1f1f7224 */ /* 0x000fe800078e02ff */
[----:B------:R-:W-:Y:S06]  /*4630*/  IMAD.HI.U32 R31, R21, R31, R20 ;  /* 0x0000001f151f7227 */ /* 0x000fec00078e0014 */
[----:B------:R-:W-:Y:S04]  /*4640*/  IMAD.HI.U32 R31, R31, R9, RZ ;  /* 0x000000091f1f7227 */ /* 0x000fe800078e00ff */
[----:B------:R-:W-:Y:S02]  /*4650*/  IMAD R9, R31, R0, R9 ;  /* 0x000000001f097224 */ /* 0x000fe400078e0209 */
[----:B------:R-:W-:Y:S03]  /*4660*/  VIADD R0, R13, 0xffffffe ;  /* 0x0ffffffe0d007836 */ /* 0x000fe60000000000 */
[----:B------:R-:W-:Y:S03]  /*4670*/  ISETP.GT.U32.AND P0, PT, R12, R9, PT ;  /* 0x000000090c00720c */ /* 0x000fe60003f04070 */
[----:B------:R-:W2:Y:S10]  /*4680*/  F2I.FTZ.U32.TRUNC.NTZ R0, R0 ;  /* 0x0000000000007305 */ /* 0x000eb4000021f000 */
[-C--:B------:R-:W-:Y:S01]  /*4690*/  @!P0 IADD3 R9, PT, PT, R9, -R12.reuse, RZ ;  /* 0x8000000c09098210 */ /* 0x080fe20007ffe0ff */
[----:B------:R-:W-:Y:S03]  /*46a0*/  @!P0 VIADD R31, R31, 0x1 ;  /* 0x000000011f1f8836 */ /* 0x000fe60000000000 */
[----:B------:R-:W-:Y:S02]  /*46b0*/  ISETP.GE.U32.AND P4, PT, R9, R12, PT ;  /* 0x0000000c0900720c */ /* 0x000fe40003f86070 */
[----:B------:R-:W-:Y:S04]  /*46c0*/  LOP3.LUT R9, R14, R30, RZ, 0x3c, !PT ;  /* 0x0000001e0e097212 */ /* 0x000fe800078e3cff */
[----:B------:R-:W-:Y:S07]  /*46d0*/  ISETP.GE.AND P0, PT, R9, RZ, PT ;  /* 0x000000ff0900720c */ /* 0x000fee0003f06270 */
[----:B------:R-:W-:Y:S01]  /*46e0*/  @P4 IADD3 R31, PT, PT, R31, 0x1, RZ ;  /* 0x000000011f1f4810 */ /* 0x000fe20007ffe0ff */
[----:B--2--5:R-:W-:Y:S06]  /*46f0*/  @!P2 BRA `(.L_x_67) ;  /* 0x000000500008a947 */ /* 0x024fec0003800000 */
.L_x_154:
[----:B------:R-:W-:Y:S01]  /*4700*/  MOV R13, R0 ;  /* 0x00000000000d7202 */ /* 0x000fe20000000f00 */
[----:B------:R-:W3:Y:S01]  /*4710*/  LDS.128 R20, [UR15+0xd0] ;  /* 0x0000d00fff147984 */ /* 0x000ee20008000c00 */
[----:B--2---:R-:W-:Y:S02]  /*4720*/  IMAD.MOV R2, RZ, RZ, -R0 ;  /* 0x000000ffff027224 */ /* 0x004fe400078e0a00 */
[----:B------:R-:W-:Y:S01]  /*4730*/  @!P0 IMAD.MOV R31, RZ, RZ, -R31 ;  /* 0x000000ffff1f8224 */ /* 0x000fe200078e0a1f */
[----:B------:R-:W-:Y:S01]  /*4740*/  @!P3 LOP3.LUT R31, RZ, R30, RZ, 0x33, !PT ;  /* 0x0000001eff1fb212 */ /* 0x000fe200078e33ff */
[----:B------:R-:W-:Y:S01]  /*4750*/  IMAD R36, R2, R8, RZ ;  /* 0x0000000802247224 */ /* 0x000fe200078e02ff */
[----:B------:R-:W-:Y:S01]  /*4760*/  ISETP.GE.AND P0, PT, R26, 0x1, PT ;  /* 0x000000011a00780c */ /* 0x000fe20003f06270 */
[----:B------:R-:W-:Y:S01]  /*4770*/  IMAD.MOV.U32 R12, RZ, RZ, RZ ;  /* 0x000000ffff0c7224 */ /* 0x000fe200078e00ff */
[----:B------:R-:W-:Y:S01]  /*4780*/  IABS R2, R31 ;  /* 0x0000001f00027213 */ /* 0x000fe20000000000 */
[----:B------:R-:W-:Y:S01]  /*4790*/  @!PT LDS RZ, [RZ] ;  /* 0x00000000fffff984 */ /* 0x000fe20000000800 */
[----:B------:R-:W-:Y:S01]  /*47a0*/  @!PT LDS RZ, [RZ] ;  /* 0x00000000fffff984 */ /* 0x000fe20000000800 */
[----:B------:R-:W-:Y:S01]  /*47b0*/  @!PT LDS RZ, [RZ] ;  /* 0x00000000fffff984 */ /* 0x000fe20000000800 */
[----:B------:R-:W-:Y:S01]  /*47c0*/  @!PT LDS RZ, [RZ] ;  /* 0x00000000fffff984 */ /* 0x000fe20000000800 */
[----:B------:R2:W-:Y:S06]  /*47d0*/  MEMBAR.ALL.CTA ;  /* 0x0000000000007992 */ /* 0x0005ec0000008000 */
[----:B--2---:R-:W2:Y:S01]  /*47e0*/  FENCE.VIEW.ASYNC.S ;  /* 0x00000000000073c6 */ /* 0x004ea20000000000 */
[----:B------:R-:W-:Y:S01]  /*47f0*/  LOP3.LUT R34, R31, R19, RZ, 0x3c, !PT ;  /* 0x000000131f227212 */ /* 0x000fe200078e3cff */
[----:B------:R-:W-:Y:S06]  /*4800*/  IMAD.HI.U32 R36, R0, R36, R12 ;  /* 0x0000002400247227 */ /* 0x000fec00078e000c */
[----:B------:R-:W-:Y:S04]  /*4810*/  IMAD.HI.U32 R36, R36, R2, RZ ;  /* 0x0000000224247227 */ /* 0x000fe800078e00ff */
[----:B------:R-:W-:Y:S04]  /*4820*/  IMAD.MOV R0, RZ, RZ, -R36 ;  /* 0x000000ffff007224 */ /* 0x000fe800078e0a24 */
[C---:B------:R-:W-:Y:S05]  /*4830*/  IMAD R2, R8.reuse, R0, R2 ;  /* 0x0000000008027224 */ /* 0x040fea00078e0202 */
[----:B------:R-:W-:Y:S01]  /*4840*/  ISETP.GT.U32.AND P4, PT, R8, R2, PT ;  /* 0x000000020800720c */ /* 0x000fe20003f84070 */
[----:B--2---:R-:W-:Y:S01]  /*4850*/  SYNCS.ARRIVE.TRANS64.RED.A1T0 RZ, [UR14], RZ ;  /* 0x000000ffffff79a7 */ /* 0x004fe2000810040e */
[----:B---3--:R-:W-:Y:S11]  /*4860*/  LOP3.LUT P3, RZ, R22, 0x1, RZ, 0xc0, !PT ;  /* 0x0000000116ff7812 */ /* 0x008ff6000786c0ff */
[-C--:B------:R-:W-:Y:S04]  /*4870*/  @!P4 IADD3 R2, PT, PT, R2, -R8.reuse, RZ ;  /* 0x800000080202c210 */ /* 0x080fe80007ffe0ff */
[----:B------:R-:W-:Y:S02]  /*4880*/  ISETP.GE.U32.AND P5, PT, R2, R8, PT ;  /* 0x000000080200720c */ /* 0x000fe40003fa6070 */
[----:B------:R-:W-:Y:S02]  /*4890*/  @P3 MOV R11, R20 ;  /* 0x00000014000b3202 */ /* 0x000fe40000000f00 */
[----:B------:R-:W-:Y:S01]  /*48a0*/  @P3 LOP3.LUT R10, R21, 0xffff, RZ, 0xc0, !PT ;  /* 0x0000ffff150a3812 */ /* 0x000fe200078ec0ff */
[----:B------:R-:W-:Y:S08]  /*48b0*/  @!P0 BRA `(.L_x_68) ;  /* 0x0000000000a48947 */ /* 0x000ff00003800000 */
[-C--:B-1----:R-:W-:Y:S01]  /*48c0*/  IMAD.HI.U32 R0, R24, R7.reuse, RZ ;  /* 0x0000000718007227 */ /* 0x082fe200078e00ff */
[----:B------:R-:W-:Y:S02]  /*48d0*/  ISETP.NE.AND P0, PT, R6, 0x1, PT ;  /* 0x000000010600780c */ /* 0x000fe40003f05270 */
[----:B------:R-:W-:Y:S01]  /*48e0*/  ISETP.NE.AND P2, PT, R26, 0x1, PT ;  /* 0x000000011a00780c */ /* 0x000fe20003f45270 */
[----:B----4-:R-:W-:Y:S01]  /*48f0*/  IMAD.HI.U32 R9, R25, R16, RZ ;  /* 0x0000001019097227 */ /* 0x010fe200078e00ff */
[----:B------:R-:W-:Y:S02]  /*4900*/  SHF.R.U32.HI R0, RZ, R18, R0 ;  /* 0x00000012ff007219 */ /* 0x000fe40000011600 */
[----:B------:R-:W-:Y:S01]  /*4910*/  ISETP.NE.AND P6, PT, R3, 0x1, PT ;  /* 0x000000010300780c */ /* 0x000fe20003fc5270 */
[----:B------:R-:W-:Y:S01]  /*4920*/  IMAD.HI.U32 R13, R10, R7, RZ ;  /* 0x000000070a0d7227 */ /* 0x000fe200078e00ff */
[----:B------:R-:W-:Y:S02]  /*4930*/  SHF.R.U32.HI R9, RZ, R17, R9 ;  /* 0x00000011ff097219 */ /* 0x000fe40000011609 */
[----:B------:R-:W-:Y:S01]  /*4940*/  SEL R0, R24, R0, !P0 ;  /* 0x0000000018007207 */ /* 0x000fe20004000000 */
[----:B------:R-:W-:Y:S01]  /*4950*/  IMAD.HI.U32 R12, R11, R16, RZ ;  /* 0x000000100b0c7227 */ /* 0x000fe200078e00ff */
[----:B------:R-:W-:Y:S03]  /*4960*/  SEL R9, R25, R9, !P6 ;  /* 0x0000000919097207 */ /* 0x000fe60007000000 */
[-C--:B------:R-:W-:Y:S01]  /*4970*/  IMAD.HI.U32 R8, R0, R4.reuse, RZ ;  /* 0x0000000400087227 */ /* 0x080fe200078e00ff */
[----:B------:R-:W-:Y:S03]  /*4980*/  SHF.R.U32.HI R12, RZ, R17, R12 ;  /* 0x00000011ff0c7219 */ /* 0x000fe6000001160c */
[----:B------:R-:W-:Y:S01]  /*4990*/  IMAD.HI.U32 R2, R9, R4, RZ ;  /* 0x0000000409027227 */ /* 0x000fe200078e00ff */
[-C--:B------:R-:W-:Y:S02]  /*49a0*/  @P2 SHF.R.U32.HI R0, RZ, R5.reuse, R8 ;  /* 0x00000005ff002219 */ /* 0x080fe40000011608 */
[----:B------:R-:W-:Y:S02]  /*49b0*/  SHF.R.U32.HI R8, RZ, R18, R13 ;  /* 0x00000012ff087219 */ /* 0x000fe4000001160d */
[----:B------:R-:W-:Y:S01]  /*49c0*/  @P2 SHF.R.U32.HI R9, RZ, R5, R2 ;  /* 0x00000005ff092219 */ /* 0x000fe20000011602 */
[----:B------:R-:W-:Y:S01]  /*49d0*/  IMAD R0, R26, R0, RZ ;  /* 0x000000001a007224 */ /* 0x000fe200078e02ff */
[----:B------:R-:W-:Y:S02]  /*49e0*/  SEL R8, R10, R8, !P0 ;  /* 0x000000080a087207 */ /* 0x000fe40004000000 */
[----:B------:R-:W-:Y:S01]  /*49f0*/  SEL R2, R11, R12, !P6 ;  /* 0x0000000c0b027207 */ /* 0x000fe20007000000 */
[----:B------:R-:W-:Y:S01]  /*4a00*/  IMAD R12, R26, R9, RZ ;  /* 0x000000091a0c7224 */ /* 0x000fe200078e02ff */
[C---:B------:R-:W-:Y:S01]  /*4a10*/  ISETP.GE.AND P0, PT, R8.reuse, R0, PT ;  /* 0x000000000800720c */ /* 0x040fe20003f06270 */
[----:B------:R-:W-:Y:S03]  /*4a20*/  IMAD.HI.U32 R0, R8, R4, RZ ;  /* 0x0000000408007227 */ /* 0x000fe600078e00ff */
[----:B------:R-:W-:Y:S02]  /*4a30*/  ISETP.GE.OR P0, PT, R2, R12, P0 ;  /* 0x0000000c0200720c */ /* 0x000fe40000706670 */
[-C--:B------:R-:W-:Y:S04]  /*4a40*/  SHF.R.U32.HI R0, RZ, R5.reuse, R0 ;  /* 0x00000005ff007219 */ /* 0x080fe80000011600 */
[----:B------:R-:W-:Y:S05]  /*4a50*/  SEL R13, R8, R0, !P2 ;  /* 0x00000000080d7207 */ /* 0x000fea0005000000 */
[----:B------:R-:W-:Y:S02]  /*4a60*/  IMAD.MOV R12, RZ, RZ, -R13 ;  /* 0x000000ffff0c7224 */ /* 0x000fe400078e0a0d */
[----:B------:R-:W-:Y:S04]  /*4a70*/  @!P0 IMAD.HI.U32 R0, R2, R4, RZ ;  /* 0x0000000402008227 */ /* 0x000fe800078e00ff */
[----:B------:R-:W-:Y:S01]  /*4a80*/  IMAD R12, R26, R12, R8 ;  /* 0x0000000c1a0c7224 */ /* 0x000fe200078e0208 */
[----:B------:R-:W-:Y:S04]  /*4a90*/  @!P0 SHF.R.U32.HI R0, RZ, R5, R0 ;  /* 0x00000005ff008219 */ /* 0x000fe80000011600 */
[----:B------:R-:W-:Y:S04]  /*4aa0*/  @!P0 SEL R0, R2, R0, !P2 ;  /* 0x0000000002008207 */ /* 0x000fe80005000000 */
[----:B------:R-:W-:Y:S01]  /*4ab0*/  @!P0 IADD3 R13, PT, PT, R13, -R0, RZ ;  /* 0x800000000d0d8210 */ /* 0x000fe20007ffe0ff */
[----:B------:R-:W-:Y:S01]  /*4ac0*/  @!P0 IMAD R0, R9, R12, R0 ;  /* 0x0000000c09008224 */ /* 0x000fe200078e0200 */
[----:B------:R-:W-:Y:S01]  /*4ad0*/  IADD3 R9, PT, PT, -R8, RZ, RZ ;  /* 0x000000ff08097210 */ /* 0x000fe20007ffe1ff */
[--C-:B------:R-:W-:Y:S02]  /*4ae0*/  IMAD.MOV R12, RZ, RZ, -R2.reuse ;  /* 0x000000ffff0c7224 */ /* 0x100fe400078e0a02 */
[----:B------:R-:W-:Y:S02]  /*4af0*/  @!P0 IMAD R8, R13, R26, R2 ;  /* 0x0000001a0d088224 */ /* 0x000fe400078e0202 */
[----:B------:R-:W-:Y:S02]  /*4b00*/  @!P0 IMAD.MOV.U32 R2, RZ, RZ, R0 ;  /* 0x000000ffff028224 */ /* 0x000fe400078e0000 */
[----:B------:R-:W-:Y:S02]  /*4b10*/  IMAD R11, R3, R12, R11 ;  /* 0x0000000c030b7224 */ /* 0x000fe400078e020b */
[----:B------:R-:W-:Y:S02]  /*4b20*/  IMAD R10, R6, R9, R10 ;  /* 0x00000009060a7224 */ /* 0x000fe400078e020a */
[----:B------:R-:W-:Y:S02]  /*4b30*/  IMAD R11, R2, R3, R11 ;  /* 0x00000003020b7224 */ /* 0x000fe400078e020b */
[----:B------:R-:W-:Y:S02]  /*4b40*/  IMAD R10, R8, R6, R10 ;  /* 0x00000006080a7224 */ /* 0x000fe400078e020a */
.L_x_68:
[----:B------:R-:W-:Y:S05]  /*4b50*/  BRA.U UP1, `(.L_x_69) ;  /* 0x0000000101107547 */ /* 0x000fea000b800000 */
[----:B------:R-:W-:Y:S04]  /*4b60*/  MOV R2, UR22 ;  /* 0x0000001600027c02 */ /* 0x000fe80008000f00 */
[----:B------:R-:W-:Y:S04]  /*4b70*/  SHF.L.U32 R2, R2, 0x1f, RZ ;  /* 0x0000001f02027819 */ /* 0x000fe800000006ff */
[----:B------:R-:W2:Y:S02]  /*4b80*/  SYNCS.PHASECHK.TRANS64.TRYWAIT P0, [UR15+0x88], R2 ;  /* 0x00008802ff0075a7 */ /* 0x000ea4000800110f */
[----:B--2---:R-:W-:Y:S05]  /*4b90*/  @!P0 BRA `(.L_x_70) ;  /* 0x0000004800f88947 */ /* 0x004fea0003800000 */
.L_x_69:
[----:B------:R-:W-:Y:S01]  /*4ba0*/  R2UR UR8, R34 ;  /* 0x00000000220872ca */ /* 0x000fe200000e0000 */
[----:B------:R-:W-:Y:S01]  /*4bb0*/  @!P4 VIADD R36, R36, 0x1 ;  /* 0x000000012424c836 */ /* 0x000fe20000000000 */
[----:B------:R-:W-:Y:S01]  /*4bc0*/  ISETP.NE.AND P0, PT, R19, RZ, PT ;  /* 0x000000ff1300720c */ /* 0x000fe20003f05270 */
[----:B--2---:R-:W-:Y:S01]  /*4bd0*/  IMAD.MOV R0, RZ, RZ, -R31 ;  /* 0x000000ffff007224 */ /* 0x004fe200078e0a1f */
[----:B------:R-:W-:Y:S01]  /*4be0*/  R2UR UR35, R15 ;  /* 0x000000000f2372ca */ /* 0x000fe200000e0000 */
[----:B------:R-:W-:Y:S01]  /*4bf0*/  @P5 VIADD R36, R36, 0x1 ;  /* 0x0000000124245836 */ /* 0x000fe20000000000 */
[----:B------:R-:W-:Y:S01]  /*4c00*/  R2UR UR36, R31 ;  /* 0x000000001f2472ca */ /* 0x000fe200000e0000 */
[----:B------:R-:W-:Y:S01]  /*4c10*/  IMAD R14, R30, R0, R14 ;  /* 0x000000001e0e7224 */ /* 0x000fe200078e020e */
[----:B------:R-:W-:Y:S02]  /*4c20*/  ISETP.NE.U32.AND P2, PT, RZ, UR4, PT ;  /* 0x00000004ff007c0c */ /* 0x000fe4000bf45070 */
[----:B------:R-:W-:Y:S02]  /*4c30*/  R2UR UR37, R36 ;  /* 0x00000000242572ca */ /* 0x000fe400000e0000 */
[----:B------:R-:W-:Y:S01]  /*4c40*/  R2UR UR34, R14 ;  /* 0x000000000e2272ca */ /* 0x000fe200000e0000 */
[----:B------:R-:W-:Y:S01]  /*4c50*/  UISETP.GE.AND UP4, UPT, UR8, URZ, UPT ;  /* 0x000000ff0800728c */ /* 0x000fe2000bf86270 */
[----:B------:R-:W-:Y:S01]  /*4c60*/  ISETP.NE.AND.EX P2, PT, RZ, UR5, PT, P2 ;  /* 0x00000005ff007c0c */ /* 0x000fe2000bf45320 */
[----:B------:R-:W-:Y:S01]  /*4c70*/  VOTEU.ALL UP1, P0 ;  /* 0x0000000000ff7886 */ /* 0x000fe20000020000 */
[----:B------:R-:W-:Y:S01]  /*4c80*/  SHF.L.U32 R14, R29, 0x1f, RZ ;  /* 0x0000001f1d0e7819 */ /* 0x000fe200000006ff */
[----:B------:R-:W-:Y:S07]  /*4c90*/  USHF.L.U32 UR35, UR35, 0x6, URZ ;  /* 0x0000000623237899 */ /* 0x000fee00080006ff */
[----:B------:R-:W-:Y:S02]  /*4ca0*/  @!UP4 UIADD3 UR37, UPT, UPT, -UR37, URZ, URZ ;  /* 0x000000ff2525c290 */ /* 0x000fe4000fffe1ff */
[----:B------:R-:W-:Y:S02]  /*4cb0*/  @!UP1 ULOP3.LUT UR37, URZ, UR7, URZ, 0x33, !UPT ;  /* 0x00000007ff259292 */ /* 0x000fe4000f8e33ff */
[----:B------:R-:W-:Y:S04]  /*4cc0*/  USHF.L.U32 UR34, UR34, 0x7, URZ ;  /* 0x0000000722227899 */ /* 0x000fe800080006ff */
[----:B------:R-:W-:Y:S05]  /*4cd0*/  IMAD R0, RZ, RZ, -UR37 ;  /* 0x80000025ff007e24 */ /* 0x000fea000f8e02ff */
[----:B------:R-:W-:Y:S11]  /*4ce0*/  R2UR UR8, R0 ;  /* 0x00000000000872ca */ /* 0x000ff600000e0000 */
[----:B------:R-:W-:Y:S02]  /*4cf0*/  @!UPT UIADD3 URZ, UPT, UPT, URZ, URZ, URZ ;  /* 0x000000fffffff290 */ /* 0x000fe4000fffe0ff */
[----:B------:R-:W-:Y:S01]  /*4d00*/  UIMAD UR36, UR6, UR8, UR36 ;  /* 0x00000008062472a4 */ /* 0x000fe2000f8e0224 */
[----:B------:R-:W-:Y:S11]  /*4d10*/  BRA.U !UP3, `(.L_x_71) ;  /* 0x000000010b347547 */ /* 0x000ff6000b800000 */
[----:B------:R-:W-:Y:S01]  /*4d20*/  UPLOP3.LUT UP0, UPT, UPT, UPT, UP2, 0x80, 0x8 ;  /* 0x000000000008789c */ /* 0x000fe20003f0f020 */
[----:B------:R-:W-:Y:S02]  /*4d30*/  HFMA2 R0, -RZ, RZ, 0, 5.9604644775390625e-08 ;  /* 0x00000001ff007431 */ /* 0x000fe400000001ff */
[----:B------:R-:W-:Y:S03]  /*4d40*/  IMAD.MOV.U32 R68, RZ, RZ, 0x1 ;  /* 0x00000001ff447424 */ /* 0x000fe600078e00ff */
[----:B------:R-:W-:Y:S05]  /*4d50*/  PLOP3.LUT P0, PT, PT, PT, UP0, 0x80, 0x8 ;  /* 0x000000000008781c */ /* 0x000fea0003f0f008 */
[----:B------:R-:W2:Y:S01]  /*4d60*/  @UP0 LDCU.64 UR10, c[0x0][0x888] ;  /* 0x00011100ff0a07ac */ /* 0x000ea20008000a00 */
[----:B------:R-:W-:Y:S07]  /*4d70*/  @UP0 UIMAD UR8, UR45, UR4, URZ ;  /* 0x000000042d0802a4 */ /* 0x000fee000f8e02ff */
[----:B------:R-:W-:Y:S01]  /*4d80*/  @!P0 PRMT R68, R0, 0x7610, R68 ;  /* 0x0000761000448816 */ /* 0x000fe20000000044 */
[----:B--2---:R-:W-:Y:S03]  /*4d90*/  @UP0 UIMAD.WIDE UR10, UR8, 0x4, UR10 ;  /* 0x00000004080a08a5 */ /* 0x004fe6000f8e020a */
[----:B------:R-:W2:Y:S03]  /*4da0*/  @!UP0 LDCU UR8, c[0x0][0x880] ;  /* 0x00011000ff0887ac */ /* 0x000ea60008000800 */
[----:B------:R-:W-:Y:S01]  /*4db0*/  IMAD.U32 R8, RZ, RZ, UR10 ;  /* 0x0000000aff087e24 */ /* 0x000fe2000f8e00ff */
[----:B------:R-:W-:Y:S05]  /*4dc0*/  MOV R9, UR11 ;  /* 0x0000000b00097c02 */ /* 0x000fea0008000f00 */
[----:B------:R3:W5:Y:S02]  /*4dd0*/  @P0 LDG.E R35, desc[UR46][R8.64] ;  /* 0x0000002e08230981 */ /* 0x000764000c1e1900 */
[----:B--23--:R-:W-:Y:S07]  /*4de0*/  @!P0 IMAD.U32 R35, RZ, RZ, UR8 ;  /* 0x00000008ff238e24 */ /* 0x00cfee000f8e00ff */
.L_x_71:
[----:B-----5:R-:W-:Y:S01]  /*4df0*/  @!P2 FSETP.EQ.AND P0, PT, R35, RZ, PT ;  /* 0x000000ff2300a20b */ /* 0x020fe20003f02000 */
[----:B------:R-:W-:Y:S01]  /*4e00*/  @!UPT UIADD3 URZ, UPT, UPT, URZ, URZ, URZ ;  /* 0x000000fffffff290 */ /* 0x000fe2000fffe0ff */
[----:B------:R-:W-:Y:S11]  /*4e10*/  @!P2 BRA `(.L_x_72) ;  /* 0x000000000014a947 */ /* 0x000ff60003800000 */
[----:B------:R-:W-:Y:S02]  /*4e20*/  LOP3.LUT P2, RZ, R68, 0xff, RZ, 0xc0, !PT ;  /* 0x000000ff44ff7812 */ /* 0x000fe4000784c0ff */
[----:B------:R-:W-:Y:S04]  /*4e30*/  PLOP3.LUT P0, PT, PT, PT, UP0, 0x80, 0x8 ;  /* 0x000000000008781c */ /* 0x000fe80003f0f008 */
[----:B------:R-:W-:Y:S07]  /*4e40*/  PLOP3.LUT P0, PT, P0, PT, PT, 0x8, 0x80 ;  /* 0x000000000080781c */ /* 0x000fee000070e170 */
[----:B------:R-:W-:Y:S11]  /*4e50*/  @P2 FSETP.EQ.AND P0, PT, R35, RZ, PT ;  /* 0x000000ff2300220b */ /* 0x000ff60003f02000 */
[----:B------:R-:W-:Y:S02]  /*4e60*/  @!UPT UIADD3 URZ, UPT, UPT, URZ, URZ, URZ ;  /* 0x000000fffffff290 */ /* 0x000fe4000fffe0ff */
.L_x_72:
[----:B------:R-:W2:Y:S01]  /*4e70*/  SYNCS.PHASECHK.TRANS64.TRYWAIT P2, [UR15+0x60], R14 ;  /* 0x0000600eff0075a7 */ /* 0x000ea2000804110f */
[----:B------:R-:W-:Y:S04]  /*4e80*/  ELECT P4, URZ, PT ;  /* 0x0000000000ff782f */ /* 0x000fe80003880000 */
[----:B------:R-:W-:Y:S11]  /*4e90*/  PLOP3.LUT P4, PT, P0, P4, PT, 0xf2, 0x2f ;  /* 0x00000000002f781c */ /* 0x000ff60000789e72 */
[----:B------:R-:W-:Y:S02]  /*4ea0*/  @!UPT UIADD3 URZ, UPT, UPT, URZ, URZ, URZ ;  /* 0x000000fffffff290 */ /* 0x000fe4000fffe0ff */
[----:B-1----:R-:W-:Y:S05]  /*4eb0*/  @!P4 IADD3 R8, P0, PT, R32, 0x580, RZ ;  /* 0x000005802008c810 */ /* 0x002fea0007f1e0ff */
[----:B------:R-:W-:Y:S01]  /*4ec0*/  @!P4 IMAD.X R2, RZ, RZ, R33, P0 ;  /* 0x000000ffff02c224 */ /* 0x000fe200000e0621 */
[----:B--2---:R-:W-:Y:S07]  /*4ed0*/  @!P2 BRA `(.L_x_73) ;  /* 0x000000480040a947 */ /* 0x004fee0003800000 */
.L_x_157:
[----:B------:R-:W-:Y:S01]  /*4ee0*/  @!P4 R2UR UR9, R8 ;  /* 0x000000000809c2ca */ /* 0x000fe200000e0000 */
[----:B------:R-:W-:Y:S01]  /*4ef0*/  VOTEU.ALL UP1, P4 ;  /* 0x0000000000ff7886 */ /* 0x000fe20002020000 */
[----:B------:R-:W-:Y:S01]  /*4f00*/  @!P4 R2UR UR8, R2 ;  /* 0x000000000208c2ca */ /* 0x000fe200000e0000 */
[----:B-1----:R-:W-:Y:S01]  /*4f10*/  @!P4 IMAD.MOV.U32 R0, RZ, RZ, 0x2000 ;  /* 0x00002000ff00c424 */ /* 0x002fe200078e00ff */
[----:B------:R-:W-:Y:S01]  /*4f20*/  UMOV UR10, 0x0 ;  /* 0x00000000000a7882 */ /* 0x000fe20000000000 */
[----:B------:R-:W-:Y:S01]  /*4f30*/  UMOV UR11, 0x10000000 ;  /* 0x10000000000b7882 */ /* 0x000fe20000000000 */
[----:B------:R-:W-:Y:S01]  /*4f40*/  @!UP1 UIADD3 UR32, UPT, UPT, UR15, 0x400, URZ ;  /* 0x000004000f209890 */ /* 0x000fe2000fffe0ff */
[----:B------:R-:W-:Y:S06]  /*4f50*/  VOTEU.ALL UP1, P4 ;  /* 0x0000000000ff7886 */ /* 0x000fec0002020000 */
[----:B------:R-:W-:Y:S02]  /*4f60*/  IMAD.U32 R8, RZ, RZ, UR9 ;  /* 0x00000009ff087e24 */ /* 0x000fe4000f8e00ff */
[----:B------:R-:W-:Y:S03]  /*4f70*/  IMAD.U32 R9, RZ, RZ, UR8 ;  /* 0x00000008ff097e24 */ /* 0x000fe6000f8e00ff */
[----:B------:R-:W-:Y:S02]  /*4f80*/  @!P4 R2UR UR12, R8 ;  /* 0x00000000080cc2ca */ /* 0x000fe400000e0000 */
[----:B------:R-:W-:Y:S02]  /*4f90*/  @!P4 R2UR UR13, R9 ;  /* 0x00000000090dc2ca */ /* 0x000fe400000e0000 */
[----:B------:R-:W-:Y:S05]  /*4fa0*/  @!P4 IADD3 R8, P0, PT, R32, 0x580, RZ ;  /* 0x000005802008c810 */ /* 0x000fea0007f1e0ff */
[----:B------:R-:W-:Y:S06]  /*4fb0*/  @!P4 IMAD.X R2, RZ, RZ, R33, P0 ;  /* 0x000000ffff02c224 */ /* 0x000fec00000e0621 */
[----:B------:R1:W-:Y:S01]  /*4fc0*/  @!UP1 UTMALDG.4D [UR32], [UR12], desc[UR10] ;  /* 0x00000a200c0095b4 */ /* 0x0003e20008019000 */
[----:B------:R1:W-:Y:S01]  /*4fd0*/  @!P4 SYNCS.ARRIVE.TRANS64.RED.A0TR RZ, [UR15+0x40], R0 ;  /* 0x00004000ffffc9a7 */ /* 0x0003e2000830040f */
[----:B------:R-:W-:Y:S01]  /*4fe0*/  SYNCS.ARRIVE.TRANS64.RED.A1T0 RZ, [UR31], RZ ;  /* 0x000000ffffff79a7 */ /* 0x000fe2000810041f */
[----:B------:R-:W2:Y:S02]  /*4ff0*/  SYNCS.PHASECHK.TRANS64.TRYWAIT P2, [UR15+0x68], R14 ;  /* 0x0000680eff0075a7 */ /* 0x000ea4000804110f */
[----:B-12---:R-:W-:Y:S05]  /*5000*/  @!P2 BRA `(.L_x_74) ;  /* 0x00000048000ca947 */ /* 0x006fea0003800000 */
.L_x_159:
[----:B------:R-:W-:Y:S01]  /*5010*/  @!P4 R2UR UR9, R8 ;  /* 0x000000000809c2ca */ /* 0x000fe200000e0000 */
[----:B------:R-:W-:Y:S01]  /*5020*/  VOTEU.ALL UP1, P4 ;  /* 0x0000000000ff7886 */ /* 0x000fe20002020000 */
[----:B------:R-:W-:Y:S01]  /*5030*/  @!P4 R2UR UR8, R2 ;  /* 0x000000000208c2ca */ /* 0x000fe200000e0000 */
[----:B-1----:R-:W-:Y:S01]  /*5040*/  @!P4 IMAD.MOV.U32 R0, RZ, RZ, 0x2000 ;  /* 0x00002000ff00c424 */ /* 0x002fe200078e00ff */
[----:B------:R-:W-:Y:S01]  /*5050*/  UMOV UR27, UR35 ;  /* 0x00000023001b7c82 */ /* 0x000fe20008000000 */
[----:B------:R-:W-:Y:S01]  /*5060*/  UMOV UR28, UR36 ;  /* 0x00000024001c7c82 */ /* 0x000fe20008000000 */
[----:B------:R-:W-:Y:S02]  /*5070*/  @!UP1 UIADD3 UR26, UPT, UPT, UR34, 0x20, URZ ;  /* 0x00000020221a9890 */ /* 0x000fe4000fffe0ff */
[----:B------:R-:W-:Y:S01]  /*5080*/  @!UP1 UIADD3 UR24, UPT, UPT, UR15, 0x2400, URZ ;  /* 0x000024000f189890 */ /* 0x000fe2000fffe0ff */
[----:B------:R-:W-:Y:S01]  /*5090*/  VOTEU.ALL UP1, P4 ;  /* 0x0000000000ff7886 */ /* 0x000fe20002020000 */
[----:B------:R-:W-:Y:S03]  /*50a0*/  UMOV UR29, UR37 ;  /* 0x00000025001d7c82 */ /* 0x000fe60008000000 */
[----:B------:R-:W-:Y:S01]  /*50b0*/  IMAD.U32 R8, RZ, RZ, UR9 ;  /* 0x00000009ff087e24 */ /* 0x000fe2000f8e00ff */
[----:B------:R-:W-:Y:S01]  /*50c0*/  UMOV UR9, 0x10000000 ;  /* 0x1000000000097882 */ /* 0x000fe20000000000 */
[----:B------:R-:W-:Y:S01]  /*50d0*/  IMAD.U32 R9, RZ, RZ, UR8 ;  /* 0x00000008ff097e24 */ /* 0x000fe2000f8e00ff */
[----:B------:R-:W-:Y:S02]  /*50e0*/  UMOV UR8, 0x0 ;  /* 0x0000000000087882 */ /* 0x000fe40000000000 */
        /* <DEDUP_REMOVED lines=9> */
.L_x_161:
[----:B------:R-:W2:Y:S01]  /*5180*/  LDC.64 R12, c[0x0][0xb18] ;  /* 0x0002c600ff0c7b82 */ /* 0x000ea20000000a00 */
[----:B------:R-:W-:Y:S01]  /*5190*/  @!P4 R2UR UR8, R2 ;  /* 0x000000000208c2ca */ /* 0x000fe200000e0000 */
[----:B------:R-:W-:Y:S01]  /*51a0*/  VOTEU.ALL UP1, P4 ;  /* 0x0000000000ff7886 */ /* 0x000fe20002020000 */
[----:B------:R-:W-:Y:S01]  /*51b0*/  @!P4 R2UR UR9, R8 ;  /* 0x000000000809c2ca */ /* 0x000fe200000e0000 */
[----:B-1----:R-:W-:Y:S01]  /*51c0*/  @!P4 IMAD.MOV.U32 R0, RZ, RZ, 0x2000 ;  /* 0x00002000ff00c424 */ /* 0x002fe200078e00ff */
[----:B------:R-:W-:Y:S03]  /*51d0*/  UMOV UR19, UR35 ;  /* 0x0000002300137c82 */ /* 0x000fe60008000000 */
[----:B------:R-:W1:Y:S01]  /*51e0*/  @!P1 LDC R2, c[0x0][0xb0c] ;  /* 0x0002c300ff029b82 */ /* 0x000e620000000800 */
[----:B------:R-:W-:Y:S01]  /*51f0*/  @!UP1 UIADD3 UR18, UPT, UPT, UR34, 0x40, URZ ;  /* 0x0000004022129890 */ /* 0x000fe2000fffe0ff */
[----:B------:R-:W-:Y:S01]  /*5200*/  @P3 SHF.R.U32.HI R20, RZ, 0x10, R21 ;  /* 0x00000010ff143819 */ /* 0x000fe20000011615 */
[----:B------:R-:W-:Y:S01]  /*5210*/  @!UP1 UIADD3 UR16, UPT, UPT, UR15, 0x4400, URZ ;  /* 0x000044000f109890 */ /* 0x000fe2000fffe0ff */
[----:B------:R-:W-:Y:S01]  /*5220*/  VOTEU.ALL UP1, P4 ;  /* 0x0000000000ff7886 */ /* 0x000fe20002020000 */
[----:B------:R-:W-:Y:S01]  /*5230*/  UMOV UR20, UR36 ;  /* 0x0000002400147c82 */ /* 0x000fe20008000000 */
[----:B------:R-:W-:Y:S01]  /*5240*/  UMOV UR21, UR37 ;  /* 0x0000002500157c82 */ /* 0x000fe20008000000 */
[----:B------:R-:W-:Y:S01]  /*5250*/  IMAD.U32 R9, RZ, RZ, UR8 ;  /* 0x00000008ff097e24 */ /* 0x000fe2000f8e00ff */
[----:B------:R-:W-:Y:S01]  /*5260*/  UMOV UR8, 0x0 ;  /* 0x0000000000087882 */ /* 0x000fe20000000000 */
[----:B------:R-:W-:Y:S01]  /*5270*/  IMAD.U32 R8, RZ, RZ, UR9 ;  /* 0x00000009ff087e24 */ /* 0x000fe2000f8e00ff */
[----:B------:R-:W-:Y:S01]  /*5280*/  UMOV UR9, 0x10000000 ;  /* 0x1000000000097882 */ /* 0x000fe20000000000 */
[----:B------:R-:W-:Y:S02]  /*5290*/  @P3 R2UR UR45, R20 ;  /* 0x00000000142d32ca */ /* 0x000fe400000e0000 */
[----:B------:R-:W-:Y:S02]  /*52a0*/  @!P4 R2UR UR11, R9 ;  /* 0x00000000090bc2ca */ /* 0x000fe400000e0000 */
[----:B------:R-:W-:Y:S02]  /*52b0*/  @!P4 R2UR UR10, R8 ;  /* 0x00000000080ac2ca */ /* 0x000fe400000e0000 */
[----:B------:R-:W3:Y:S11]  /*52c0*/  LDC.64 R8, c[0x0][0xb10] ;  /* 0x0002c400ff087b82 */ /* 0x000ef60000000a00 */
[----:B------:R1:W-:Y:S01]  /*52d0*/  @!UP1 UTMALDG.4D [UR16], [UR10], desc[UR8] ;  /* 0x000008100a0095b4 */ /* 0x0003e20008019000 */
[----:B------:R5:W-:Y:S01]  /*52e0*/  @!P4 SYNCS.ARRIVE.TRANS64.RED.A0TR RZ, [UR15+0x50], R0 ;  /* 0x00005000ffffc9a7 */ /* 0x000be2000830040f */
[C---:B---3--:R-:W-:Y:S01]  /*52f0*/  @!P1 IMAD.HI.U32 R8, R11.reuse, R8, RZ ;  /* 0x000000080b089227 */ /* 0x048fe200078e00ff */
[----:B--2---:R-:W-:Y:S02]  /*5300*/  @!P1 ISETP.NE.AND P0, PT, R12, 0x1, PT ;  /* 0x000000010c00980c */ /* 0x004fe40003f05270 */
[----:B-1----:R-:W-:Y:S01]  /*5310*/  @!P1 ISETP.NE.AND P2, PT, R2, 0x1, PT ;  /* 0x000000010200980c */ /* 0x002fe20003f45270 */
[----:B------:R-:W-:Y:S01]  /*5320*/  SYNCS.ARRIVE.TRANS64.RED.A1T0 RZ, [UR48], RZ ;  /* 0x000000ffffff79a7 */ /* 0x000fe20008100430 */
[C---:B------:R-:W-:Y:S01]  /*5330*/  @!P1 IMAD.HI.U32 R13, R10.reuse, R13, RZ ;  /* 0x0000000d0a0d9227 */ /* 0x040fe200078e00ff */
[----:B------:R-:W-:Y:S04]  /*5340*/  @!P1 SHF.R.U32.HI R8, RZ, R9, R8 ;  /* 0x00000009ff089219 */ /* 0x000fe80000011608 */
[----:B------:R-:W-:Y:S01]  /*5350*/  @!P1 SEL R8, R11, R8, !P2 ;  /* 0x000000080b089207 */ /* 0x000fe20005000000 */
[----:B------:R-:W1:Y:S01]  /*5360*/  SYNCS.PHASECHK.TRANS64.TRYWAIT P5, [UR15+0x78], R14 ;  /* 0x0000780eff0075a7 */ /* 0x000e6200080a110f */
[----:B-----5:R-:W2:Y:S02]  /*5370*/  @!P1 LDC R0, c[0x0][0xb20] ;  /* 0x0002c800ff009b82 */ /* 0x020ea40000000800 */
[----:B--2---:R-:W-:Y:S04]  /*5380*/  @!P1 SHF.R.U32.HI R0, RZ, R0, R13 ;  /* 0x00000000ff009219 */ /* 0x004fe8000001160d */
[----:B------:R-:W-:Y:S05]  /*5390*/  @!P1 SEL R9, R10, R0, !P0 ;  /* 0x000000000a099207 */ /* 0x000fea0004000000 */
[----:B------:R-:W-:Y:S02]  /*53a0*/  @!P1 IMAD.IADD R0, R9, 0x1, -R8 ;  /* 0x0000000109009824 */ /* 0x000fe400078e0a08 */
[----:B------:R-:W-:Y:S02]  /*53b0*/  @!P1 IMAD.IADD R8, R8, 0x1, -R9 ;  /* 0x0000000108089824 */ /* 0x000fe400078e0a09 */
[----:B------:R-:W-:Y:S02]  /*53c0*/  @!P1 IMAD R11, R0, R2, R11 ;  /* 0x00000002000b9224 */ /* 0x000fe400078e020b */
[----:B------:R-:W-:Y:S01]  /*53d0*/  @!P1 IMAD R10, R8, R12, R10 ;  /* 0x0000000c080a9224 */ /* 0x000fe200078e020a */
[----:B-1----:R-:W-:Y:S06]  /*53e0*/  @!P5 BRA `(.L_x_76) ;  /* 0x000000440044d947 */ /* 0x002fec0003800000 */
.L_x_163:
[----:B------:R-:W-:Y:S01]  /*53f0*/  @!P4 IADD3 R2, P0, PT, R32, 0x580, RZ ;  /* 0x000005802002c810 */ /* 0x000fe20007f1e0ff */
[----:B------:R-:W-:Y:S01]  /*5400*/  VOTEU.ALL UP1, P4 ;  /* 0x0000000000ff7886 */ /* 0x000fe20002020000 */
[----:B------:R-:W-:Y:S01]  /*5410*/  UMOV UR20, 0x0 ;  /* 0x0000000000147882 */ /* 0x000fe20000000000 */
[----:B------:R-:W-:Y:S01]  /*5420*/  UMOV UR21, 0x10000000 ;  /* 0x1000000000157882 */ /* 0x000fe20000000000 */
[----:B------:R-:W-:Y:S01]  /*5430*/  @!P4 R2UR UR9, R2 ;  /* 0x000000000209c2ca */ /* 0x000fe200000e0000 */
[----:B-1----:R-:W-:Y:S01]  /*5440*/  @!P4 IMAD.X R0, RZ, RZ, R33, P0 ;  /* 0x000000ffff00c224 */ /* 0x002fe200000e0621 */
[----:B------:R-:W-:Y:S01]  /*5450*/  @!UP1 UIADD3 UR10, UPT, UPT, UR34, 0x60, URZ ;  /* 0x00000060220a9890 */ /* 0x000fe2000fffe0ff */
[----:B------:R-:W-:Y:S01]  /*5460*/  LOP3.LUT R29, R29, 0x1, RZ, 0x3c, !PT ;  /* 0x000000011d1d7812 */ /* 0x000fe200078e3cff */
[----:B------:R-:W-:Y:S01]  /*5470*/  UMOV UR11, UR35 ;  /* 0x00000023000b7c82 */ /* 0x000fe20008000000 */
[----:B------:R-:W-:Y:S01]  /*5480*/  UMOV UR12, UR36 ;  /* 0x00000024000c7c82 */ /* 0x000fe20008000000 */
[----:B------:R-:W-:Y:S01]  /*5490*/  @!P4 R2UR UR8, R0 ;  /* 0x000000000008c2ca */ /* 0x000fe200000e0000 */
[----:B------:R-:W-:Y:S01]  /*54a0*/  UMOV UR13, UR37 ;  /* 0x00000025000d7c82 */ /* 0x000fe20008000000 */
[----:B------:R-:W-:Y:S01]  /*54b0*/  LOP3.LUT R28, R28, 0x1, RZ, 0x3c, !PT ;  /* 0x000000011c1c7812 */ /* 0x000fe200078e3cff */
[----:B------:R-:W-:Y:S02]  /*54c0*/  IMAD.IADD R14, R10, 0x1, R66 ;  /* 0x000000010a0e7824 */ /* 0x000fe400078e0242 */
[----:B------:R-:W-:Y:S02]  /*54d0*/  IMAD.IADD R15, R11, 0x1, R67 ;  /* 0x000000010b0f7824 */ /* 0x000fe400078e0243 */
[----:B------:R-:W-:Y:S01]  /*54e0*/  IMAD.U32 R8, RZ, RZ, UR9 ;  /* 0x00000009ff087e24 */ /* 0x000fe2000f8e00ff */
[----:B------:R-:W-:Y:S04]  /*54f0*/  @!UP1 UIADD3 UR9, UPT, UPT, UR15, 0x58, URZ ;  /* 0x000000580f099890 */ /* 0x000fe8000fffe0ff */
[----:B------:R-:W-:Y:S01]  /*5500*/  @!P4 R2UR UR18, R8 ;  /* 0x000000000812c2ca */ /* 0x000fe200000e0000 */
[----:B------:R-:W-:Y:S01]  /*5510*/  IMAD.U32 R9, RZ, RZ, UR8 ;  /* 0x00000008ff097e24 */ /* 0x000fe2000f8e00ff */
[----:B------:R-:W-:Y:S01]  /*5520*/  @!UP1 UIADD3 UR8, UPT, UPT, UR15, 0x6400, URZ ;  /* 0x000064000f089890 */ /* 0x000fe2000fffe0ff */
[----:B------:R-:W-:Y:S03]  /*5530*/  VOTEU.ALL UP1, P4 ;  /* 0x0000000000ff7886 */ /* 0x000fe60002020000 */
[----:B------:R-:W-:Y:S11]  /*5540*/  @!P4 R2UR UR19, R9 ;  /* 0x000000000913c2ca */ /* 0x000ff600000e0000 */
[----:B------:R-:W-:Y:S02]  /*5550*/  @!UPT UIADD3 URZ, UPT, UPT, URZ, URZ, URZ ;  /* 0x000000fffffff290 */ /* 0x000fe4000fffe0ff */
[----:B------:R3:W-:Y:S01]  /*5560*/  @!UP1 UTMALDG.4D [UR8], [UR18], desc[UR20] ;  /* 0x00001408120095b4 */ /* 0x0007e20008019000 */
[----:B------:R3:W-:Y:S01]  /*5570*/  @!P4 SYNCS.ARRIVE.TRANS64.RED.A0TR RZ, [UR15+0x58], R27 ;  /* 0x0000581bffffc9a7 */ /* 0x0007e2000830040f */
[----:B------:R-:W-:Y:S01]  /*5580*/  UPLOP3.LUT UP1, UPT, UPT, UPT, UPT, 0x80, 0x8 ;  /* 0x000000000008789c */ /* 0x000fe20003f2f070 */
[----:B------:R-:W-:Y:S01]  /*5590*/  SYNCS.ARRIVE.TRANS64.RED.A1T0 RZ, [UR23], RZ ;  /* 0x000000ffffff79a7 */ /* 0x000fe20008100417 */
[----:B------:R-:W-:Y:S09]  /*55a0*/  @P3 BRA `(.L_x_77) ;  /* 0xffffffec00dc3947 */ /* 0x000ff2000383ffff */
[----:B------:R-:W-:-:S04]  /*55b0*/  SHF.L.U32 R2, R29, 0x1f, RZ ;  /* 0x0000001f1d027819 */ /* 0x000fc800000006ff */
[----:B------:R-:W1:Y:S02]  /*55c0*/  SYNCS.PHASECHK.TRANS64.TRYWAIT P0, [UR15+0x60], R2 ;  /* 0x00006002ff0075a7 */ /* 0x000e64000800110f */
[----:B-1----:R-:W-:Y:S05]  /*55d0*/  @!P0 BRA `(.L_x_78) ;  /* 0x0000004000e08947 */ /* 0x002fea0003800000 */
.L_x_165:
[----:B------:R-:W2:Y:S02]  /*55e0*/  SYNCS.PHASECHK.TRANS64.TRYWAIT P0, [UR15+0x68], R2 ;  /* 0x00006802ff0075a7 */ /* 0x000ea4000800110f */
[----:B--2---:R-:W-:Y:S05]  /*55f0*/  @!P0 BRA `(.L_x_79) ;  /* 0x0000004000f08947 */ /* 0x004fea0003800000 */
.L_x_167:
[----:B------:R-:W2:Y:S02]  /*5600*/  SYNCS.PHASECHK.TRANS64.TRYWAIT P0, [UR15+0x70], R2 ;  /* 0x00007002ff0075a7 */ /* 0x000ea4000800110f */
[----:B--2---:R-:W-:Y:S05]  /*5610*/  @!P0 BRA `(.L_x_80) ;  /* 0x0000004400008947 */ /* 0x004fea0003800000 */
.L_x_169:
[----:B-1----:R-:W-:-:S07]  /*5620*/  MOV R0, UR15 ;  /* 0x0000000f00007c02 */ /* 0x002fce0008000f00 */
.L_x_81:
[----:B-1----:R-:W-:-:S04]  /*5630*/  SHF.L.U32 R2, R29, 0x1f, RZ ;  /* 0x0000001f1d027819 */ /* 0x002fc800000006ff */
[----:B------:R1:W2:Y:S03]  /*5640*/  SYNCS.PHASECHK.TRANS64.TRYWAIT P0, [R0+URZ+0x78], R2 ;  /* 0x00007802000075a7 */ /* 0x0002a600080011ff */
[----:B--2---:R-:W-:Y:S05]  /*5650*/  @!P0 NANOSLEEP.SYNCS 0x989680 ;  /* 0x009896800000895d */ /* 0x004fea0003900000 */
[----:B------:R-:W2:Y:S02]  /*5660*/  @!P0 SYNCS.PHASECHK.TRANS64 P0, [R0+URZ+0x78], R2 ;  /* 0x00007802000085a7 */ /* 0x000ea400080010ff */
[----:B--23--:R-:W-:Y:S05]  /*5670*/  @P0 EXIT ;  /* 0x000000000000094d */ /* 0x00cfea0003800000 */
[----:B------:R-:W-:Y:S05]  /*5680*/  BRA `(.L_x_81) ;  /* 0xfffffffc00e87947 */ /* 0x000fea000383ffff */
.L_x_66:
[----:B------:R-:W-:-:S06]  /*5690*/  UISETP.GE.AND UP1, UPT, UR4, 0x4, UPT ;  /* 0x000000040400788c */ /* 0x000fcc000bf26270 */
[----:B------:R-:W-:-:S13]  /*56a0*/  PLOP3.LUT P0, PT, PT, PT, UP1, 0x80, 0x8 ;  /* 0x000000000008781c */ /* 0x000fda0003f0f018 */
[----:B-1----:R-:W-:Y:S05]  /*56b0*/  @!P0 EXIT ;  /* 0x000000000000894d */ /* 0x002fea0003800000 */
[----:B------:R-:W-:Y:S01]  /*56c0*/  BAR.SYNC.DEFER_BLOCKING 0x6, 0xa0 ;  /* 0x0182800000007b1d */ /* 0x000fe20000010000 */
[C---:B------:R-:W-:Y:S01]  /*56d0*/  IMAD.SHL.U32 R3, R77.reuse, 0x20, RZ ;  /* 0x000000204d037824 */ /* 0x040fe200078e00ff */
[C---:B------:R-:W-:Y:S01]  /*56e0*/  R2P PR, R77.reuse, 0x6 ;  /* 0x000000064d007804 */ /* 0x040fe20000000000 */
[C---:B------:R-:W-:Y:S02]  /*56f0*/  IMAD.SHL.U32 R0, R77.reuse, 0x10, RZ ;  /* 0x000000104d007824 */ /* 0x040fe400078e00ff */
[----:B------:R-:W-:Y:S01]  /*5700*/  IMAD.SHL.U32 R76, R77, 0x4, RZ ;  /* 0x000000044d4c7824 */ /* 0x000fe200078e00ff */
[----:B------:R-:W-:Y:S01]  /*5710*/  UMOV UR50, 0x400 ;  /* 0x0000040000327882 */ /* 0x000fe20000000000 */
[C---:B------:R-:W-:Y:S01]  /*5720*/  LOP3.LUT R4, R3.reuse, 0xe0, RZ, 0xc0, !PT ;  /* 0x000000e003047812 */ /* 0x040fe200078ec0ff */
[----:B------:R-:W-:Y:S01]  /*5730*/  ULEA UR50, UR48, UR50, 0x18 ;  /* 0x0000003230327291 */ /* 0x000fe2000f8ec0ff */
[----:B------:R-:W-:Y:S01]  /*5740*/  LOP3.LUT R3, R3, 0x100, RZ, 0xc0, !PT ;  /* 0x0000010003037812 */ /* 0x000fe200078ec0ff */
[----:B------:R-:W1:Y:S01]  /*5750*/  LDC R72, c[0x0][0x370] ;  /* 0x0000dc00ff487b82 */ /* 0x000e620000000800 */
[----:B------:R-:W-:Y:S01]  /*5760*/  LOP3.LUT R76, R4, 0x1c, R76, 0xf8, !PT ;  /* 0x0000001c044c7812 */ /* 0x000fe200078ef84c */
[----:B------:R-:W-:Y:S01]  /*5770*/  UIADD3 UR4, UPT, UPT, UR50, 0x400, URZ ;  /* 0x0000040032047890 */ /* 0x000fe2000fffe0ff */
[----:B------:R-:W-:Y:S01]  /*5780*/  LOP3.LUT R0, R3, 0x600, R0, 0xf8, !PT ;  /* 0x0000060003007812 */ /* 0x000fe200078ef800 */
[C---:B------:R-:W-:Y:S01]  /*5790*/  IMAD.U32 R32, R77.reuse, 0x10000, RZ ;  /* 0x000100004d207824 */ /* 0x040fe200078e00ff */
[----:B------:R-:W-:Y:S01]  /*57a0*/  SHF.R.U32.HI R4, RZ, 0x2, R77 ;  /* 0x00000002ff047819 */ /* 0x000fe2000001164d */
[----:B------:R-:W-:Y:S01]  /*57b0*/  IMAD.MOV.U32 R82, RZ, RZ, 0x10 ;  /* 0x00000010ff527424 */ /* 0x000fe200078e00ff */
[----:B------:R-:W-:Y:S01]  /*57c0*/  LOP3.LUT R77, R77, 0x60, RZ, 0xc0, !PT ;  /* 0x000000604d4d7812 */ /* 0x000fe200078ec0ff */
[----:B------:R-:W2:Y:S01]  /*57d0*/  LDC R28, c[0x0][0xb0c] ;  /* 0x0002c300ff1c7b82 */ /* 0x000ea20000000800 */
[----:B------:R-:W-:Y:S01]  /*57e0*/  LOP3.LUT R76, R76, 0x4, R4, 0x78, !PT ;  /* 0x000000044c4c7812 */ /* 0x000fe200078e7804 */
[----:B------:R-:W-:Y:S01]  /*57f0*/  IMAD.MOV.U32 R81, RZ, RZ, 0x20 ;  /* 0x00000020ff517424 */ /* 0x000fe200078e00ff */
[----:B------:R-:W-:Y:S01]  /*5800*/  SHF.R.S32.HI R4, RZ, 0x1f, R80 ;  /* 0x0000001fff047819 */ /* 0x000fe20000011450 */
[----:B------:R-:W-:Y:S01]  /*5810*/  IMAD.MOV.U32 R75, RZ, RZ, 0x1 ;  /* 0x00000001ff4b7424 */ /* 0x000fe200078e00ff */
[----:B------:R-:W-:Y:S01]  /*5820*/  LOP3.LUT R76, R0, R76, RZ, 0xfc, !PT ;  /* 0x0000004c004c7212 */ /* 0x000fe200078efcff */
[----:B------:R-:W3:Y:S01]  /*5830*/  LDS R2, [UR50+0xe0] ;  /* 0x0000e032ff027984 */ /* 0x000ee20008000800 */
[----:B------:R-:W-:Y:S01]  /*5840*/  LEA.HI R80, R4, R80, RZ, 0x7 ;  /* 0x0000005004507211 */ /* 0x000fe200078f38ff */
[----:B------:R-:W4:Y:S01]  /*5850*/  LDC R70, c[0x0][0xb20] ;  /* 0x0002c800ff467b82 */ /* 0x000f220000000800 */
[----:B------:R-:W-:Y:S01]  /*5860*/  IMAD.MOV.U32 R31, RZ, RZ, RZ ;  /* 0x000000ffff1f7224 */ /* 0x000fe200078e00ff */
[----:B------:R-:W-:Y:S01]  /*5870*/  LOP3.LUT R32, R32, 0x600000, RZ, 0xc0, !PT ;  /* 0x0060000020207812 */ /* 0x000fe200078ec0ff */
[----:B------:R-:W-:Y:S01]  /*5880*/  IMAD.MOV.U32 R74, RZ, RZ, RZ ;  /* 0x000000ffff4a7224 */ /* 0x000fe200078e00ff */
[----:B------:R-:W-:Y:S01]  /*5890*/  SEL R82, R82, 0xfffffff0, !P2 ;  /* 0xfffffff052527807 */ /* 0x000fe20005000000 */
[----:B------:R-:W-:Y:S01]  /*58a0*/  IMAD.MOV.U32 R73, RZ, RZ, RZ ;  /* 0x000000ffff497224 */ /* 0x000fe200078e00ff */
[----:B------:R-:W-:Y:S01]  /*58b0*/  SEL R81, R81, 0xffffffe0, !P1 ;  /* 0xffffffe051517807 */ /* 0x000fe20004800000 */
[----:B------:R-:W-:Y:S01]  /*58c0*/  IMAD.U32 R79, RZ, RZ, UR4 ;  /* 0x00000004ff4f7e24 */ /* 0x000fe2000f8e00ff */
[----:B------:R-:W1:Y:S01]  /*58d0*/  LDC R27, c[0x0][0xb30] ;  /* 0x0002cc00ff1b7b82 */ /* 0x000e620000000800 */
[----:B------:R-:W-:Y:S01]  /*58e0*/  SHF.R.S32.HI R80, RZ, 0x7, R80 ;  /* 0x00000007ff507819 */ /* 0x000fe20000011450 */
[----:B------:R-:W1:Y:S01]  /*58f0*/  LDCU.64 UR56, c[0x0][0x348] ;  /* 0x00006900ff3877ac */ /* 0x000e620008000a00 */
[----:B------:R-:W1:Y:S05]  /*5900*/  LDCU.64 UR36, c[0x0][0x888] ;  /* 0x00011100ff2477ac */ /* 0x000e6a0008000a00 */
[----:B------:R-:W1:Y:S01]  /*5910*/  LDC R69, c[0x0][0x388] ;  /* 0x0000e200ff457b82 */ /* 0x000e620000000800 */
[----:B------:R-:W1:Y:S01]  /*5920*/  LDCU.64 UR38, c[0x0][0x890] ;  /* 0x00011200ff2677ac */ /* 0x000e620008000a00 */
[----:B------:R-:W-:Y:S01]  /*5930*/  UMOV UR53, URZ ;  /* 0x000000ff00357c82 */ /* 0x000fe20008000000 */
[----:B------:R-:W-:-:S05]  /*5940*/  UMOV UR54, URZ ;  /* 0x000000ff00367c82 */ /* 0x000fca0008000000 */
[----:B------:R-:W1:Y:S08]  /*5950*/  LDC.64 R64, c[0x0][0xb10] ;  /* 0x0002c400ff407b82 */ /* 0x000e700000000a00 */
[----:B------:R-:W1:Y:S01]  /*5960*/  LDC.64 R24, c[0x0][0xb18] ;  /* 0x0002c600ff187b82 */ /* 0x000e620000000a00 */
[C---:B---3--:R-:W-:Y:S01]  /*5970*/  VIADD R3, R2.reuse, 0x80 ;  /* 0x0000008002037836 */ /* 0x048fe20000000000 */
[----:B------:R-:W-:-:S06]  /*5980*/  LOP3.LUT R2, R2, 0xffff, RZ, 0xc0, !PT ;  /* 0x0000ffff02027812 */ /* 0x000fcc00078ec0ff */
[----:B------:R-:W3:Y:S01]  /*5990*/  LDC.64 R22, c[0x0][0xb28] ;  /* 0x0002ca00ff167b82 */ /* 0x000ee20000000a00 */
[----:B------:R-:W-:-:S05]  /*59a0*/  LOP3.LUT R3, R3, 0xffff, RZ, 0xc0, !PT ;  /* 0x0000ffff03037812 */ /* 0x000fca00078ec0ff */
[----:B------:R1:W-:Y:S02]  /*59b0*/  STL.64 [R1], R2 ;  /* 0x0000000201007387 */ /* 0x0003e40000100a00 */
[----:B------:R-:W1:Y:S08]  /*59c0*/  LDC.64 R62, c[0x0][0x8b0] ;  /* 0x00022c00ff3e7b82 */ /* 0x000e700000000a00 */
[----:B------:R-:W1:Y:S08]  /*59d0*/  LDC.64 R60, c[0x0][0x8a8] ;  /* 0x00022a00ff3c7b82 */ /* 0x000e700000000a00 */
[----:B--2-4-:R-:W1:Y:S02]  /*59e0*/  LDC R71, c[0x0][0x374] ;  /* 0x0000dd00ff477b82 */ /* 0x014e640000000800 */
.L_x_125:
[----:B-1----:R-:W-:Y:S04]  /*59f0*/  SHF.L.U32 R2, R73, 0x1f, RZ ;  /* 0x0000001f49027819 */ /* 0x002fe800000006ff */
[----:B------:R-:W1:Y:S02]  /*5a00*/  SYNCS.PHASECHK.TRANS64.TRYWAIT P0, [UR50+0x90], R2 ;  /* 0x00009002ff0075a7 */ /* 0x000e640008001132 */
[----:B-1----:R-:W-:Y:S05]  /*5a10*/  @!P0 BRA `(.L_x_82) ;  /* 0x0000004000188947 */ /* 0x002fea0003800000 */
.L_x_171:
[----:B------:R-:W2:Y:S01]  /*5a20*/  LDS.128 R8, [UR50+0xd0] ;  /* 0x0000d032ff087984 */ /* 0x000ea20008000c00 */
[----:B------:R-:W-:Y:S01]  /*5a30*/  UIADD3 UR4, UPT, UPT, UR50, 0x98, URZ ;  /* 0x0000009832047890 */ /* 0x000fe2000fffe0ff */
[----:B-1----:R-:W-:Y:S01]  /*5a40*/  IMAD R0, R31, 0x4, R1 ;  /* 0x000000041f007824 */ /* 0x002fe200078e0201 */
[-C--:B------:R-:W-:Y:S02]  /*5a50*/  IABS R5, R80.reuse ;  /* 0x0000005000057213 */ /* 0x080fe40000000000 */
[----:B------:R-:W-:Y:S01]  /*5a60*/  UPRMT UR4, URZ, 0x654, UR4 ;  /* 0x00000654ff047896 */ /* 0x000fe20008000004 */
[----:B------:R-:W-:Y:S01]  /*5a70*/  IABS R2, R80 ;  /* 0x0000005000027213 */ /* 0x000fe20000000000 */
[----:B------:R-:W1:Y:S01]  /*5a80*/  I2F.RP R6, R5 ;  /* 0x0000000500067306 */ /* 0x000e620000209400 */
[----:B------:R-:W-:Y:S01]  /*5a90*/  @!PT LDS RZ, [RZ] ;  /* 0x00000000fffff984 */ /* 0x000fe20000000800 */
[----:B------:R-:W-:Y:S01]  /*5aa0*/  @!PT LDS RZ, [RZ] ;  /* 0x00000000fffff984 */ /* 0x000fe20000000800 */
[----:B------:R-:W-:Y:S01]  /*5ab0*/  @!PT LDS RZ, [RZ] ;  /* 0x00000000fffff984 */ /* 0x000fe20000000800 */
[----:B------:R-:W-:Y:S01]  /*5ac0*/  @!PT LDS RZ, [RZ] ;  /* 0x00000000fffff984 */ /* 0x000fe20000000800 */
[----:B------:R4:W-:Y:S06]  /*5ad0*/  MEMBAR.ALL.CTA ;  /* 0x0000000000007992 */ /* 0x0009ec0000008000 */
[----:B----4-:R-:W4:Y:S01]  /*5ae0*/  FENCE.VIEW.ASYNC.S ;  /* 0x00000000000073c6 */ /* 0x010f220000000000 */
[----:B------:R-:W-:Y:S02]  /*5af0*/  IABS R3, R14 ;  /* 0x0000000e00037213 */ /* 0x000fe40000000000 */
[----:B------:R-:W-:Y:S01]  /*5b00*/  IADD3 R2, PT, PT, RZ, -R2, RZ ;  /* 0x80000002ff027210 */ /* 0x000fe20007ffe0ff */
[----:B----4-:R-:W-:Y:S04]  /*5b10*/  SYNCS.ARRIVE.TRANS64.RED.A1T0 RZ, [UR4], RZ ;  /* 0x000000ffffff79a7 */ /* 0x010fe80008100404 */
[----:B------:R4:W5:Y:S01]  /*5b20*/  LDL R16, [R0] ;  /* 0x0000000000107983 */ /* 0x0009620000100800 */
[----:B--2---:R-:W-:Y:S01]  /*5b30*/  LOP3.LUT P5, RZ, R10, 0x1, RZ, 0xc0, !PT ;  /* 0x000000010aff7812 */ /* 0x004fe200078ac0ff */
[----:B-1----:R-:W1:Y:S03]  /*5b40*/  MUFU.RCP R6, R6 ;  /* 0x0000000600067308 */ /* 0x002e660000001000 */
[----:B------:R-:W-:Y:S09]  /*5b50*/  P2R R83, PR, RZ, 0x20 ;  /* 0x00000020ff537803 */ /* 0x000ff20000000000 */
[----:B------:R-:W-:Y:S02]  /*5b60*/  @P5 MOV R30, R8 ;  /* 0x00000008001e5202 */ /* 0x000fe40000000f00 */
[----:B------:R-:W-:Y:S02]  /*5b70*/  @P5 LOP3.LUT R29, R9, 0xffff, RZ, 0xc0, !PT ;  /* 0x0000ffff091d5812 */ /* 0x000fe400078ec0ff */
[----:B----4-:R-:W-:Y:S01]  /*5b80*/  IABS R0, R69 ;  /* 0x0000004500007213 */ /* 0x010fe20000000000 */
[----:B-1----:R-:W-:Y:S03]  /*5b90*/  VIADD R6, R6, 0xffffffe ;  /* 0x0ffffffe06067836 */ /* 0x002fe60000000000 */
[----:B------:R-:W-:Y:S10]  /*5ba0*/  I2F.RP R4, R0 ;  /* 0x0000000000047306 */ /* 0x000ff40000209400 */
[----:B------:R-:W1:Y:S02]  /*5bb0*/  F2I.FTZ.U32.TRUNC.NTZ R7, R6 ;  /* 0x0000000600077305 */ /* 0x000e64000021f000 */
[--C-:B-1----:R-:W-:Y:S02]  /*5bc0*/  IMAD.MOV R12, RZ, RZ, -R7.reuse ;  /* 0x000000ffff0c7224 */ /* 0x102fe400078e0a07 */
[----:B------:R-:W-:Y:S02]  /*5bd0*/  IMAD.MOV.U32 R6, RZ, RZ, RZ ;  /* 0x000000ffff067224 */ /* 0x000fe400078e00ff */
[----:B------:R-:W-:Y:S04]  /*5be0*/  IMAD R12, R12, R5, RZ ;  /* 0x000000050c0c7224 */ /* 0x000fe800078e02ff */
[----:B------:R-:W-:Y:S06]  /*5bf0*/  IMAD.HI.U32 R12, R7, R12, R6 ;  /* 0x0000000c070c7227 */ /* 0x000fec00078e0006 */
[----:B------:R-:W-:Y:S04]  /*5c00*/  IMAD.HI.U32 R12, R12, R3, RZ ;  /* 0x000000030c0c7227 */ /* 0x000fe800078e00ff */
[----:B------:R-:W-:Y:S02]  /*5c10*/  IMAD R3, R12, R2, R3 ;  /* 0x000000020c037224 */ /* 0x000fe400078e0203 */
[----:B------:R-:W1:Y:S03]  /*5c20*/  MUFU.RCP R2, R4 ;  /* 0x0000000400027308 */ /* 0x000e660000001000 */
[----:B------:R-:W-:Y:S11]  /*5c30*/  ISETP.GT.U32.AND P0, PT, R5, R3, PT ;  /* 0x000000030500720c */ /* 0x000ff60003f04070 */
[----:B------:R-:W-:Y:S02]  /*5c40*/  @!UPT UIADD3 URZ, UPT, UPT, URZ, URZ, URZ ;  /* 0x000000fffffff290 */ /* 0x000fe4000fffe0ff */
[----:B------:R-:W-:Y:S02]  /*5c50*/  @!P0 IMAD.IADD R3, R3, 0x1, -R5 ;  /* 0x0000000103038824 */ /* 0x000fe400078e0a05 */
[----:B-1----:R-:W-:Y:S02]  /*5c60*/  VIADD R2, R2, 0xffffffe ;  /* 0x0ffffffe02027836 */ /* 0x002fe40000000000 */
[----:B------:R-:W-:Y:S01]  /*5c70*/  @!P0 VIADD R12, R12, 0x1 ;  /* 0x000000010c0c8836 */ /* 0x000fe20000000000 */
[----:B------:R-:W-:Y:S01]  /*5c80*/  ISETP.GE.U32.AND P2, PT, R3, R5, PT ;  /* 0x000000050300720c */ /* 0x000fe20003f46070 */
[----:B------:R-:W-:Y:S01]  /*5c90*/  IMAD.MOV.U32 R4, RZ, RZ, RZ ;  /* 0x000000ffff047224 */ /* 0x000fe200078e00ff */
[-C--:B------:R-:W-:Y:S01]  /*5ca0*/  LOP3.LUT R3, R14, R80.reuse, RZ, 0x3c, !PT ;  /* 0x000000500e037212 */ /* 0x080fe200078e3cff */
[----:B------:R-:W1:Y:S01]  /*5cb0*/  F2I.FTZ.U32.TRUNC.NTZ R5, R2 ;  /* 0x0000000200057305 */ /* 0x000e62000021f000 */
[----:B------:R-:W-:Y:S02]  /*5cc0*/  ISETP.NE.AND P0, PT, R80, RZ, PT ;  /* 0x000000ff5000720c */ /* 0x000fe40003f05270 */
[----:B------:R-:W-:Y:S07]  /*5cd0*/  ISETP.GE.AND P1, PT, R3, RZ, PT ;  /* 0x000000ff0300720c */ /* 0x000fee0003f26270 */
[----:B------:R-:W-:Y:S01]  /*5ce0*/  @P2 IADD3 R12, PT, PT, R12, 0x1, RZ ;  /* 0x000000010c0c2810 */ /* 0x000fe20007ffe0ff */
[--C-:B-1----:R-:W-:Y:S05]  /*5cf0*/  IMAD.MOV R2, RZ, RZ, -R5.reuse ;  /* 0x000000ffff027224 */ /* 0x102fea00078e0a05 */
[----:B------:R-:W-:Y:S01]  /*5d00*/  @!P1 IMAD.MOV R12, RZ, RZ, -R12 ;  /* 0x000000ffff0c9224 */ /* 0x000fe200078e0a0c */
[----:B------:R-:W-:Y:S01]  /*5d10*/  @!P0 LOP3.LUT R12, RZ, R80, RZ, 0x33, !PT ;  /* 0x00000050ff0c8212 */ /* 0x000fe200078e33ff */
[----:B------:R-:W-:Y:S01]  /*5d20*/  IMAD R3, R2, R0, RZ ;  /* 0x0000000002037224 */ /* 0x000fe200078e02ff */
[----:B------:R-:W-:Y:S02]  /*5d30*/  ISETP.GE.AND P0, PT, R26, 0x1, PT ;  /* 0x000000011a00780c */ /* 0x000fe40003f06270 */
[----:B------:R-:W-:Y:S01]  /*5d40*/  IABS R2, R12 ;  /* 0x0000000c00027213 */ /* 0x000fe20000000000 */
[----:B------:R-:W-:Y:S01]  /*5d50*/  IMAD.HI.U32 R5, R5, R3, R4 ;  /* 0x0000000305057227 */ /* 0x000fe200078e0004 */
[----:B------:R-:W-:Y:S05]  /*5d60*/  LOP3.LUT R7, R12, R69, RZ, 0x3c, !PT ;  /* 0x000000450c077212 */ /* 0x000fea00078e3cff */
[----:B------:R-:W-:Y:S05]  /*5d70*/  IMAD.HI.U32 R13, R5, R2, RZ ;  /* 0x00000002050d7227 */ /* 0x000fea00078e00ff */
[----:B------:R-:W-:Y:S05]  /*5d80*/  IADD3 R3, PT, PT, -R13, RZ, RZ ;  /* 0x000000ff0d037210 */ /* 0x000fea0007ffe1ff */
[C---:B------:R-:W-:Y:S05]  /*5d90*/  IMAD R2, R0.reuse, R3, R2 ;  /* 0x0000000300027224 */ /* 0x040fea00078e0202 */
[----:B------:R-:W-:Y:S11]  /*5da0*/  ISETP.GT.U32.AND P3, PT, R0, R2, PT ;  /* 0x000000020000720c */ /* 0x000ff60003f64070 */
[----:B------:R-:W-:Y:S02]  /*5db0*/  @!UPT UIADD3 URZ, UPT, UPT, URZ, URZ, URZ ;  /* 0x000000fffffff290 */ /* 0x000fe4000fffe0ff */
[----:B------:R-:W-:Y:S05]  /*5dc0*/  @!P3 IMAD.IADD R2, R2, 0x1, -R0 ;  /* 0x000000010202b824 */ /* 0x000fea00078e0a00 */
[----:B------:R-:W-:Y:S01]  /*5dd0*/  ISETP.GE.U32.AND P2, PT, R2, R0, PT ;  /* 0x000000000200720c */ /* 0x000fe20003f46070 */
[----:B------:R-:W-:Y:S01]  /*5de0*/  @!UPT UIADD3 URZ, UPT, UPT, URZ, URZ, URZ ;  /* 0x000000fffffff290 */ /* 0x000fe2000fffe0ff */
[----:B------:R-:W-:Y:S11]  /*5df0*/  @!P0 BRA `(.L_x_83) ;  /* 0x0000000000a48947 */ /* 0x000ff60003800000 */
[-C--:B------:R-:W-:Y:S01]  /*5e00*/  IMAD.HI.U32 R0, R71, R25.reuse, RZ ;  /* 0x0000001947007227 */ /* 0x080fe200078e00ff */
[----:B------:R-:W-:Y:S02]  /*5e10*/  ISETP.NE.AND P0, PT, R24, 0x1, PT ;  /* 0x000000011800780c */ /* 0x000fe40003f05270 */
[----:B------:R-:W-:Y:S01]  /*5e20*/  ISETP.NE.AND P1, PT, R26, 0x1, PT ;  /* 0x000000011a00780c */ /* 0x000fe20003f25270 */
[----:B------:R-:W-:Y:S01]  /*5e30*/  IMAD.HI.U32 R4, R72, R64, RZ ;  /* 0x0000004048047227 */ /* 0x000fe200078e00ff */
[----:B------:R-:W-:Y:S02]  /*5e40*/  SHF.R.U32.HI R0, RZ, R70, R0 ;  /* 0x00000046ff007219 */ /* 0x000fe40000011600 */
[----:B------:R-:W-:Y:S01]  /*5e50*/  ISETP.NE.AND P4, PT, R28, 0x1, PT ;  /* 0x000000011c00780c */ /* 0x000fe20003f85270 */
[----:B------:R-:W-:Y:S01]  /*5e60*/  IMAD.HI.U32 R6, R29, R25, RZ ;  /* 0x000000191d067227 */ /* 0x000fe200078e00ff */
[-C--:B------:R-:W-:Y:S02]  /*5e70*/  SHF.R.U32.HI R4, RZ, R65.reuse, R4 ;  /* 0x00000041ff047219 */ /* 0x080fe40000011604 */
[----:B------:R-:W-:Y:S01]  /*5e80*/  SEL R0, R71, R0, !P0 ;  /* 0x0000000047007207 */ /* 0x000fe20004000000 */
[----:B------:R-:W-:Y:S01]  /*5e90*/  IMAD.HI.U32 R5, R30, R64, RZ ;  /* 0x000000401e057227 */ /* 0x000fe200078e00ff */
[----:B------:R-:W-:Y:S03]  /*5ea0*/  SEL R4, R72, R4, !P4 ;  /* 0x0000000448047207 */ /* 0x000fe60006000000 */
[-C--:B---3--:R-:W-:Y:S01]  /*5eb0*/  IMAD.HI.U32 R3, R0, R22.reuse, RZ ;  /* 0x0000001600037227 */ /* 0x088fe200078e00ff */
        /* <DEDUP_REMOVED lines=10> */
[C---:B------:R-:W-:Y:S03]  /*5f60*/  IMAD.HI.U32 R0, R3.reuse, R22, RZ ;  /* 0x0000001603007227 */ /* 0x040fe600078e00ff */
[C---:B------:R-:W-:Y:S02]  /*5f70*/  ISETP.GE.OR P0, PT, R2.reuse, R5, P0 ;  /* 0x000000050200720c */ /* 0x040fe40000706670 */
[----:B------:R-:W-:Y:S04]  /*5f80*/  SHF.R.U32.HI R0, RZ, R23, R0 ;  /* 0x00000017ff007219 */ /* 0x000fe80000011600 */
[C---:B------:R-:W-:Y:S05]  /*5f90*/  SEL R6, R3.reuse, R0, !P1 ;  /* 0x0000000003067207 */ /* 0x040fea0004800000 */
        /* <DEDUP_REMOVED lines=14> */
[----:B------:R-:W-:Y:S07]  /*6080*/  IMAD R29, R3, R24, R29 ;  /* 0x00000018031d7224 */ /* 0x000fee00078e021d */
.L_x_83:
[----:B------:R-:W-:Y:S01]  /*6090*/  ISETP.NE.AND P0, PT, R27, 0x1, PT ;  /* 0x000000011b00780c */ /* 0x000fe20003f05270 */
[----:B------:R-:W1:Y:S01]  /*60a0*/  LDC.64 R4, c[0x0][0xb18] ;  /* 0x0002c600ff047b82 */ /* 0x000e620000000a00 */
[----:B------:R-:W-:Y:S01]  /*60b0*/  R2UR UR4, R7 ;  /* 0x00000000070472ca */ /* 0x000fe200000e0000 */
[----:B------:R-:W-:Y:S01]  /*60c0*/  @!P3 VIADD R13, R13, 0x1 ;  /* 0x000000010d0db836 */ /* 0x000fe20000000000 */
[----:B------:R-:W-:Y:S01]  /*60d0*/  ISETP.NE.AND P1, PT, R69, RZ, PT ;  /* 0x000000ff4500720c */ /* 0x000fe20003f25270 */
[----:B------:R-:W-:Y:S01]  /*60e0*/  IMAD.MOV R3, RZ, RZ, -R12 ;  /* 0x000000ffff037224 */ /* 0x000fe200078e0a0c */
[----:B------:R-:W-:Y:S03]  /*60f0*/  R2UR UR42, R15 ;  /* 0x000000000f2a72ca */ /* 0x000fe600000e0000 */
[----:B------:R-:W2:Y:S01]  /*6100*/  LDC.64 R6, c[0x0][0xb10] ;  /* 0x0002c400ff067b82 */ /* 0x000ea20000000a00 */
[----:B------:R-:W-:Y:S01]  /*6110*/  R2UR UR43, R12 ;  /* 0x000000000c2b72ca */ /* 0x000fe200000e0000 */
[----:B------:R-:W-:Y:S01]  /*6120*/  @P2 VIADD R13, R13, 0x1 ;  /* 0x000000010d0d2836 */ /* 0x000fe20000000000 */
[----:B------:R-:W-:Y:S01]  /*6130*/  R2UR UR5, R69 ;  /* 0x00000000450572ca */ /* 0x000fe200000e0000 */
[----:B------:R-:W-:Y:S01]  /*6140*/  IMAD R14, R80, R3, R14 ;  /* 0x00000003500e7224 */ /* 0x000fe200078e020e */
[----:B------:R-:W-:Y:S03]  /*6150*/  @P5 SHF.R.U32.HI R8, RZ, 0x10, R9 ;  /* 0x00000010ff085819 */ /* 0x000fe60000011609 */
[----:B------:R-:W4:Y:S01]  /*6160*/  @!P0 LDC R2, c[0x0][0xb0c] ;  /* 0x0002c300ff028b82 */ /* 0x000f220000000800 */
[----:B------:R-:W-:Y:S01]  /*6170*/  R2UR UR44, R13 ;  /* 0x000000000d2c72ca */ /* 0x000fe200000e0000 */
[----:B------:R-:W-:Y:S01]  /*6180*/  UISETP.GE.AND UP1, UPT, UR4, URZ, UPT ;  /* 0x000000ff0400728c */ /* 0x000fe2000bf26270 */
[----:B------:R-:W-:Y:S05]  /*6190*/  R2UR UR4, R69 ;  /* 0x00000000450472ca */ /* 0x000fea00000e0000 */
[----:B------:R-:W3:Y:S01]  /*61a0*/  @!P0 LDC R0, c[0x0][0xb20] ;  /* 0x0002c800ff008b82 */ /* 0x000ee20000000800 */
[----:B------:R-:W-:Y:S01]  /*61b0*/  R2UR UR51, R14 ;  /* 0x000000000e3372ca */ /* 0x000fe200000e0000 */
[----:B------:R-:W-:Y:S01]  /*61c0*/  VOTEU.ALL UP0, P1 ;  /* 0x0000000000ff7886 */ /* 0x000fe20000800000 */
[----:B------:R-:W-:Y:S01]  /*61d0*/  @P5 R2UR UR52, R8 ;  /* 0x00000000083452ca */ /* 0x000fe200000e0000 */
[----:B------:R-:W-:Y:S01]  /*61e0*/  USHF.L.U32 UR42, UR42, 0x6, URZ ;  /* 0x000000062a2a7899 */ /* 0x000fe200080006ff */
[----:B------:R-:W-:Y:S01]  /*61f0*/  BSSY.RECONVERGENT B6, `(.L_x_84) ;  /* 0x0000034000067945 */ /* 0x000fe20003800200 */
[C---:B-1----:R-:W-:Y:S01]  /*6200*/  @!P0 IMAD.HI.U32 R5, R29.reuse, R5, RZ ;  /* 0x000000051d058227 */ /* 0x042fe200078e00ff */
[----:B------:R-:W-:Y:S01]  /*6210*/  @!P0 ISETP.NE.AND P1, PT, R4, 0x1, PT ;  /* 0x000000010400880c */ /* 0x000fe20003f25270 */
[----:B------:R-:W-:Y:S02]  /*6220*/  @!UP1 UIADD3 UR44, UPT, UPT, -UR44, URZ, URZ ;  /* 0x000000ff2c2c9290 */ /* 0x000fe4000fffe1ff */
[----:B------:R-:W-:Y:S01]  /*6230*/  @!UP0 ULOP3.LUT UR44, URZ, UR4, URZ, 0x33, !UPT ;  /* 0x00000004ff2c8292 */ /* 0x000fe2000f8e33ff */
[----:B--2---:R-:W-:Y:S03]  /*6240*/  @!P0 IMAD.HI.U32 R3, R30, R6, RZ ;  /* 0x000000061e038227 */ /* 0x004fe600078e00ff */
[----:B------:R-:W-:Y:S02]  /*6250*/  USHF.L.U32 UR51, UR51, 0x7, URZ ;  /* 0x0000000733337899 */ /* 0x000fe400080006ff */
[----:B------:R-:W-:Y:S01]  /*6260*/  IMAD R6, RZ, RZ, -UR44 ;  /* 0x8000002cff067e24 */ /* 0x000fe2000f8e02ff */
[----:B------:R-:W-:Y:S02]  /*6270*/  @!P0 SHF.R.U32.HI R3, RZ, R7, R3 ;  /* 0x00000007ff038219 */ /* 0x000fe40000011603 */
[----:B----4-:R-:W-:Y:S02]  /*6280*/  @!P0 ISETP.NE.AND P2, PT, R2, 0x1, PT ;  /* 0x000000010200880c */ /* 0x010fe40003f45270 */
[----:B------:R-:W-:Y:S02]  /*6290*/  R2UR UR4, R6 ;  /* 0x00000000060472ca */ /* 0x000fe400000e0000 */
[----:B---3--:R-:W-:Y:S02]  /*62a0*/  @!P0 SHF.R.U32.HI R0, RZ, R0, R5 ;  /* 0x00000000ff008219 */ /* 0x008fe40000011605 */
[----:B------:R-:W-:Y:S02]  /*62b0*/  @!P0 SEL R5, R30, R3, !P2 ;  /* 0x000000031e058207 */ /* 0x000fe40005000000 */
[----:B------:R-:W-:Y:S02]  /*62c0*/  @!P0 SEL R3, R29, R0, !P1 ;  /* 0x000000001d038207 */ /* 0x000fe40004800000 */
[----:B------:R-:W-:Y:S03]  /*62d0*/  LOP3.LUT P1, RZ, R79, 0x3f0, RZ, 0xc0, !PT ;  /* 0x000003f04fff7812 */ /* 0x000fe6000782c0ff */
[----:B------:R-:W-:Y:S02]  /*62e0*/  @!P0 IMAD.IADD R0, R3, 0x1, -R5 ;  /* 0x0000000103008824 */ /* 0x000fe400078e0a05 */
[----:B------:R-:W-:Y:S01]  /*62f0*/  @!P0 IMAD.IADD R3, R5, 0x1, -R3 ;  /* 0x0000000105038824 */ /* 0x000fe200078e0a03 */
[----:B------:R-:W-:Y:S01]  /*6300*/  UIMAD UR43, UR5, UR4, UR43 ;  /* 0x00000004052b72a4 */ /* 0x000fe2000f8e022b */
[----:B------:R-:W-:Y:S02]  /*6310*/  @!P0 IMAD R30, R0, R2, R30 ;  /* 0x00000002001e8224 */ /* 0x000fe400078e021e */
[----:B------:R-:W-:Y:S04]  /*6320*/  @!P0 IMAD R29, R3, R4, R29 ;  /* 0x00000004031d8224 */ /* 0x000fe800078e021d */
[----:B------:R-:W-:Y:S05]  /*6330*/  @!P1 BRA `(.L_x_85) ;  /* 0x00000000007c9947 */ /* 0x000fea0003800000 */
[----:B------:R-:W1:Y:S01]  /*6340*/  LDCU.64 UR8, c[0x4][0x80] ;  /* 0x01001000ff0877ac */ /* 0x000e620008000a00 */
[----:B------:R-:W-:Y:S01]  /*6350*/  MOV R2, 0x0 ;  /* 0x0000000000027802 */ /* 0x000fe20000000f00 */
[----:B------:R-:W-:Y:S02]  /*6360*/  HFMA2 R12, -RZ, RZ, 0, 5.9604644775390625e-08 ;  /* 0x00000001ff0c7431 */ /* 0x000fe400000001ff */
[----:B------:R-:W-:Y:S01]  /*6370*/  IMAD.MOV.U32 R8, RZ, RZ, 0x70 ;  /* 0x00000070ff087424 */ /* 0x000fe200078e00ff */
[----:B------:R2:W3:Y:S01]  /*6380*/  LDC.64 R14, c[0x4][R2] ;  /* 0x01000000020e7b82 */ /* 0x0004e20000000a00 */
[----:B------:R-:W4:Y:S01]  /*6390*/  LDCU.64 UR6, c[0x4][0x88] ;  /* 0x01001100ff0677ac */ /* 0x000f220008000a00 */
[----:B------:R-:W-:Y:S01]  /*63a0*/  IMAD.MOV.U32 R13, RZ, RZ, RZ ;  /* 0x000000ffff0d7224 */ /* 0x000fe200078e00ff */
[----:B------:R-:W2:Y:S01]  /*63b0*/  LDCU.64 UR4, c[0x4][0x8] ;  /* 0x01000100ff0477ac */ /* 0x000ea20008000a00 */
[----:B-1----:R-:W-:Y:S01]  /*63c0*/  MOV R5, UR9 ;  /* 0x0000000900057c02 */ /* 0x002fe20008000f00 */
[----:B------:R-:W-:Y:S01]  /*63d0*/  IMAD.U32 R4, RZ, RZ, UR8 ;  /* 0x00000008ff047e24 */ /* 0x000fe2000f8e00ff */
[----:B----4-:R-:W-:Y:S01]  /*63e0*/  MOV R7, UR7 ;  /* 0x0000000700077c02 */ /* 0x010fe20008000f00 */
[----:B------:R-:W-:Y:S01]  /*63f0*/  IMAD.U32 R6, RZ, RZ, UR6 ;  /* 0x00000006ff067e24 */ /* 0x000fe2000f8e00ff */
[----:B--2---:R-:W-:Y:S01]  /*6400*/  MOV R11, UR5 ;  /* 0x00000005000b7c02 */ /* 0x004fe20008000f00 */
[----:B------:R-:W-:Y:S02]  /*6410*/  IMAD.U32 R10, RZ, RZ, UR4 ;  /* 0x00000004ff0a7e24 */ /* 0x000fe4000f8e00ff */
[----:B------:R-:W-:Y:S07]  /*6420*/  LEPC R20, `(.L_x_86) ;  /* 0x000000001014794e */ /* 0x000fee0000000000 */
[----:B---3-5:R-:W-:Y:S05]  /*6430*/  CALL.ABS.NOINC R14 ;  /* 0x000000000e007343 */ /* 0x028fea0003c00000 */
.L_x_86:
[----:B------:R-:W1:Y:S01]  /*6440*/  LDCU.64 UR8, c[0x4][0x80] ;  /* 0x01001000ff0877ac */ /* 0x000e620008000a00 */
[----:B------:R-:W2:Y:S01]  /*6450*/  LDC.64 R2, c[0x4][R2] ;  /* 0x0100000002027b82 */ /* 0x000ea20000000a00 */
[----:B------:R-:W-:Y:S02]  /*6460*/  HFMA2 R12, -RZ, RZ, 0, 5.9604644775390625e-08 ;  /* 0x00000001ff0c7431 */ /* 0x000fe400000001ff */
[----:B------:R-:W-:Y:S02]  /*6470*/  IMAD.MOV.U32 R8, RZ, RZ, 0x70 ;  /* 0x00000070ff087424 */ /* 0x000fe400078e00ff */
[----:B------:R-:W-:Y:S01]  /*6480*/  IMAD.MOV.U32 R13, RZ, RZ, RZ ;  /* 0x000000ffff0d7224 */ /* 0x000fe200078e00ff */
[----:B------:R-:W3:Y:S01]  /*6490*/  LDCU.64 UR6, c[0x4][0x88] ;  /* 0x01001100ff0677ac */ /* 0x000ee20008000a00 */
[----:B------:R-:W4:Y:S01]  /*64a0*/  LDCU.64 UR4, c[0x4][0x8] ;  /* 0x01000100ff0477ac */ /* 0x000f220008000a00 */
[----:B-1----:R-:W-:Y:S02]  /*64b0*/  MOV R4, UR8 ;  /* 0x0000000800047c02 */ /* 0x002fe40008000f00 */
[----:B------:R-:W-:Y:S02]  /*64c0*/  MOV R5, UR9 ;  /* 0x0000000900057c02 */ /* 0x000fe40008000f00 */
[----:B---3--:R-:W-:Y:S01]  /*64d0*/  MOV R7, UR7 ;  /* 0x0000000700077c02 */ /* 0x008fe20008000f00 */
[----:B------:R-:W-:Y:S01]  /*64e0*/  IMAD.U32 R6, RZ, RZ, UR6 ;  /* 0x00000006ff067e24 */ /* 0x000fe2000f8e00ff */
[----:B----4-:R-:W-:Y:S01]  /*64f0*/  MOV R11, UR5 ;  /* 0x00000005000b7c02 */ /* 0x010fe20008000f00 */
[----:B------:R-:W-:Y:S02]  /*6500*/  IMAD.U32 R10, RZ, RZ, UR4 ;  /* 0x00000004ff0a7e24 */ /* 0x000fe4000f8e00ff */
[----:B------:R-:W-:Y:S07]  /*6510*/  LEPC R20, `(.L_x_85) ;  /* 0x000000001014794e */ /* 0x000fee0000000000 */
[----:B--2---:R-:W-:Y:S05]  /*6520*/  CALL.ABS.NOINC R2 ;  /* 0x0000000002007343 */ /* 0x004fea0003c00000 */
.L_x_85:
[----:B------:R-:W-:Y:S05]  /*6530*/  BSYNC.RECONVERGENT B6 ;  /* 0x0000000000067941 */ /* 0x000fea0003800200 */
.L_x_84:
[----:B------:R-:W-:Y:S01]  /*6540*/  ISETP.NE.U32.AND P4, PT, R62, RZ, PT ;  /* 0x000000ff3e00720c */ /* 0x000fe20003f85070 */
[----:B------:R-:W-:Y:S01]  /*6550*/  UISETP.NE.AND UP2, UPT, UR49, URZ, UPT ;  /* 0x000000ff3100728c */ /* 0x000fe2000bf45270 */
[----:B------:R-:W-:Y:S01]  /*6560*/  ISETP.NE.U32.AND P2, PT, RZ, UR36, PT ;  /* 0x00000024ff007c0c */ /* 0x000fe2000bf45070 */
[----:B------:R-:W-:Y:S01]  /*6570*/  UISETP.NE.U32.AND UP1, UPT, UR38, URZ, UPT ;  /* 0x000000ff2600728c */ /* 0x000fe2000bf25070 */
[----:B------:R-:W-:Y:S01]  /*6580*/  ISETP.NE.AND.EX P4, PT, R63, RZ, PT, P4 ;  /* 0x000000ff3f00720c */ /* 0x000fe20003f85340 */
[----:B------:R-:W-:Y:S01]  /*6590*/  UPLOP3.LUT UP0, UPT, UPT, UPT, UPT, 0x40, 0x4 ;  /* 0x000000000004789c */ /* 0x000fe20003f0e870 */
[----:B------:R-:W-:Y:S01]  /*65a0*/  ISETP.NE.AND.EX P2, PT, RZ, UR37, PT, P2 ;  /* 0x00000025ff007c0c */ /* 0x000fe2000bf45320 */
[----:B------:R-:W-:Y:S01]  /*65b0*/  UISETP.NE.AND.EX UP1, UPT, UR39, URZ, UPT, UP1 ;  /* 0x000000ff2700728c */ /* 0x000fe2000bf25310 */
[----:B------:R-:W-:Y:S04]  /*65c0*/  PLOP3.LUT P1, PT, PT, PT, UP2, 0x80, 0x8 ;  /* 0x000000000008781c */ /* 0x000fe80003f2f028 */
[----:B------:R-:W-:Y:S06]  /*65d0*/  @UP2 UPLOP3.LUT UP0, UPT, UPT, UPT, UP1, 0x80, 0x8 ;  /* 0x000000000008289c */ /* 0x000fec0003f0f010 */
[----:B------:R-:W-:Y:S01]  /*65e0*/  PLOP3.LUT P0, PT, PT, PT, UP0, 0x80, 0x8 ;  /* 0x000000000008781c */ /* 0x000fe20003f0f008 */
[----:B------:R-:W-:Y:S01]  /*65f0*/  @!UPT UIADD3 URZ, UPT, UPT, URZ, URZ, URZ ;  /* 0x000000fffffff290 */ /* 0x000fe2000fffe0ff */
[----:B------:R-:W-:Y:S11]  /*6600*/  BRA.U !UP1, `(.L_x_87) ;  /* 0x0000000109387547 */ /* 0x000ff6000b800000 */
[----:B------:R-:W-:Y:S01]  /*6610*/  UISETP.NE.U32.AND UP0, UPT, UR36, URZ, UPT ;  /* 0x000000ff2400728c */ /* 0x000fe2000bf05070 */
[----:B------:R-:W-:Y:S02]  /*6620*/  HFMA2 R0, -RZ, RZ, 0, 5.9604644775390625e-08 ;  /* 0x00000001ff007431 */ /* 0x000fe400000001ff */
[----:B------:R-:W-:Y:S01]  /*6630*/  IMAD.MOV.U32 R68, RZ, RZ, 0x1 ;  /* 0x00000001ff447424 */ /* 0x000fe200078e00ff */
[----:B------:R-:W-:Y:S06]  /*6640*/  UISETP.NE.AND.EX UP0, UPT, UR37, URZ, UPT, UP0 ;  /* 0x000000ff2500728c */ /* 0x000fec000bf05300 */
[----:B------:R-:W-:Y:S05]  /*6650*/  PLOP3.LUT P3, PT, PT, PT, UP0, 0x80, 0x8 ;  /* 0x000000000008781c */ /* 0x000fea0003f6f008 */
[----:B------:R-:W1:Y:S01]  /*6660*/  @UP0 LDCU.64 UR6, c[0x0][0x888] ;  /* 0x00011100ff0607ac */ /* 0x000e620008000a00 */
[----:B------:R-:W-:Y:S07]  /*6670*/  @UP0 UIMAD UR4, UR45, UR38, URZ ;  /* 0x000000262d0402a4 */ /* 0x000fee000f8e02ff */
[----:B------:R-:W-:Y:S01]  /*6680*/  @!P3 PRMT R68, R0, 0x7610, R68 ;  /* 0x000076100044b816 */ /* 0x000fe20000000044 */
[----:B-1----:R-:W-:Y:S03]  /*6690*/  @UP0 UIMAD.WIDE UR6, UR4, 0x4, UR6 ;  /* 0x00000004040608a5 */ /* 0x002fe6000f8e0206 */
[----:B------:R-:W1:Y:S03]  /*66a0*/  @!UP0 LDCU UR4, c[0x0][0x880] ;  /* 0x00011000ff0487ac */ /* 0x000e660008000800 */
[----:B------:R-:W-:Y:S01]  /*66b0*/  IMAD.U32 R2, RZ, RZ, UR6 ;  /* 0x00000006ff027e24 */ /* 0x000fe2000f8e00ff */
[----:B------:R-:W-:Y:S05]  /*66c0*/  MOV R3, UR7 ;  /* 0x0000000700037c02 */ /* 0x000fea0008000f00 */
[----:B-----5:R2:W5:Y:S02]  /*66d0*/  @P3 LDG.E R35, desc[UR46][R2.64] ;  /* 0x0000002e02233981 */ /* 0x020564000c1e1900 */
[----:B-12---:R-:W-:Y:S02]  /*66e0*/  @!P3 IMAD.U32 R35, RZ, RZ, UR4 ;  /* 0x00000004ff23be24 */ /* 0x006fe4000f8e00ff */
.L_x_87:
[----:B------:R-:W-:Y:S05]  /*66f0*/  @!P4 BRA `(.L_x_88) ;  /* 0x000000000020c947 */ /* 0x000fea0003800000 */
[----:B------:R-:W-:Y:S04]  /*6700*/  ISETP.NE.U32.AND P3, PT, R60, RZ, PT ;  /* 0x000000ff3c00720c */ /* 0x000fe80003f65070 */
[----:B------:R-:W-:Y:S11]  /*6710*/  ISETP.NE.AND.EX P3, PT, R61, RZ, PT, P3 ;  /* 0x000000ff3d00720c */ /* 0x000ff60003f65330 */
[----:B------:R-:W-:Y:S02]  /*6720*/  @!UPT UIADD3 URZ, UPT, UPT, URZ, URZ, URZ ;  /* 0x000000fffffff290 */ /* 0x000fe4000fffe0ff */
[----:B------:R-:W1:Y:S01]  /*6730*/  @P3 LDC.64 R2, c[0x0][0x8a8] ;  /* 0x00022a00ff023b82 */ /* 0x000e620000000a00 */
[----:B------:R-:W-:Y:S04]  /*6740*/  @P3 IMAD R0, R62, UR45, RZ ;  /* 0x0000002d3e003c24 */ /* 0x000fe8000f8e02ff */
[----:B-1----:R-:W-:Y:S05]  /*6750*/  @P3 IMAD.WIDE R2, R0, 0x4, R2 ;  /* 0x0000000400023825 */ /* 0x002fea00078e0202 */
[----:B-----5:R1:W5:Y:S02]  /*6760*/  @P3 LDG.E R33, desc[UR46][R2.64] ;  /* 0x0000002e02213981 */ /* 0x020364000c1e1900 */
[----:B-1----:R-:W2:Y:S02]  /*6770*/  @!P3 LDC R33, c[0x0][0x8a0] ;  /* 0x00022800ff21bb82 */ /* 0x002ea40000000800 */
.L_x_88:
[----:B-----5:R-:W-:Y:S01]  /*6780*/  FSETP.NEU.AND P3, PT, R35, RZ, PT ;  /* 0x000000ff2300720b */ /* 0x020fe20003f6d000 */
[----:B------:R-:W-:Y:S01]  /*6790*/  IMAD.SHL.U32 R43, R76, 0x4, RZ ;  /* 0x000000044c2b7824 */ /* 0x000fe200078e00ff */
[----:B------:R-:W-:Y:S01]  /*67a0*/  SEL R3, RZ, 0xffffffff, P2 ;  /* 0xffffffffff037807 */ /* 0x000fe20001000000 */
[----:B------:R-:W-:Y:S01]  /*67b0*/  BSSY B1, `(.L_x_89) ;  /* 0x000003e000017945 */ /* 0x000fe20003800000 */
[----:B------:R-:W-:Y:S01]  /*67c0*/  @P1 LOP3.LUT P2, RZ, R68, 0xff, RZ, 0xc0, !PT ;  /* 0x000000ff44ff1812 */ /* 0x000fe2000784c0ff */
[----:B------:R-:W-:Y:S01]  /*67d0*/  VIADD R87, R43, UR50 ;  /* 0x000000322b577c36 */ /* 0x000fe20008000000 */
[----:B------:R-:W-:Y:S01]  /*67e0*/  @P1 SEL R0, RZ, 0xffffffff, P3 ;  /* 0xffffffffff001807 */ /* 0x000fe20001800000 */
[----:B------:R-:W-:Y:S01]  /*67f0*/  IMAD.MOV.U32 R90, RZ, RZ, 0x1 ;  /* 0x00000001ff5a7424 */ /* 0x000fe200078e00ff */
[----:B------:R-:W-:Y:S01]  /*6800*/  LOP3.LUT R75, R75, 0x1, RZ, 0x3c, !PT ;  /* 0x000000014b4b7812 */ /* 0x000fe200078e3cff */
[----:B------:R-:W-:Y:S01]  /*6810*/  IMAD.IADD R34, R32, 0x1, R16 ;  /* 0x0000000120227824 */ /* 0x000fe200078e0210 */
[----:B------:R-:W-:Y:S01]  /*6820*/  @P0 SEL R0, R3, R0, !P2 ;  /* 0x0000000003000207 */ /* 0x000fe20005000000 */
[----:B------:R-:W-:Y:S01]  /*6830*/  IMAD.MOV.U32 R42, RZ, RZ, RZ ;  /* 0x000000ffff2a7224 */ /* 0x000fe200078e00ff */
[----:B------:R-:W-:Y:S02]  /*6840*/  LEA R41, R31, UR50, 0x3 ;  /* 0x000000321f297c11 */ /* 0x000fe4000f8e18ff */
[----:B------:R-:W-:Y:S02]  /*6850*/  CS2R R46, SRZ ;  /* 0x00000000002e7805 */ /* 0x000fe4000001ff00 */
[----:B------:R-:W-:Y:S02]  /*6860*/  @P1 LOP3.LUT R0, R0, 0x1, RZ, 0xc0, !PT ;  /* 0x0000000100001812 */ /* 0x000fe400078ec0ff */
[----:B------:R-:W-:Y:S02]  /*6870*/  CS2R R44, SRZ ;  /* 0x00000000002c7805 */ /* 0x000fe4000001ff00 */
[----:B------:R-:W-:Y:S02]  /*6880*/  PLOP3.LUT P2, PT, PT, PT, UP1, 0x80, 0x8 ;  /* 0x000000000008781c */ /* 0x000fe40003f4f018 */
[----:B------:R-:W-:Y:S02]  /*6890*/  CS2R R50, SRZ ;  /* 0x0000000000327805 */ /* 0x000fe4000001ff00 */
[----:B------:R-:W-:Y:S02]  /*68a0*/  ISETP.NE.U32.OR P6, PT, R0, 0x1, !P1 ;  /* 0x000000010000780c */ /* 0x000fe40004fc5470 */
[----:B------:R-:W-:Y:S02]  /*68b0*/  CS2R R48, SRZ ;  /* 0x0000000000307805 */ /* 0x000fe4000001ff00 */
[----:B------:R-:W-:Y:S02]  /*68c0*/  LOP3.LUT P4, R84, R68, 0xff, RZ, 0xc0, !PT ;  /* 0x000000ff44547812 */ /* 0x000fe4000788c0ff */
[----:B------:R-:W-:Y:S02]  /*68d0*/  CS2R R54, SRZ ;  /* 0x0000000000367805 */ /* 0x000fe4000001ff00 */
[----:B------:R-:W-:Y:S02]  /*68e0*/  SEL R2, RZ, 0xffffffff, P3 ;  /* 0xffffffffff027807 */ /* 0x000fe40001800000 */
[----:B------:R-:W-:Y:S02]  /*68f0*/  CS2R R52, SRZ ;  /* 0x0000000000347805 */ /* 0x000fe4000001ff00 */
[----:B------:R-:W-:Y:S02]  /*6900*/  P2R R85, PR, RZ, 0x40 ;  /* 0x00000040ff557803 */ /* 0x000fe40000000000 */
[----:B------:R-:W-:Y:S02]  /*6910*/  CS2R R58, SRZ ;  /* 0x00000000003a7805 */ /* 0x000fe4000001ff00 */
[----:B------:R-:W-:Y:S01]  /*6920*/  CS2R R56, SRZ ;  /* 0x0000000000387805 */ /* 0x000fe2000001ff00 */
[----:B------:R-:W-:Y:S01]  /*6930*/  VIADD R88, R87, 0x400 ;  /* 0x0000040057587836 */ /* 0x000fe20000000000 */
[----:B------:R-:W-:Y:S01]  /*6940*/  @P2 SEL R2, R3, R2, !P4 ;  /* 0x0000000203022207 */ /* 0x000fe20006000000 */
[----:B------:R-:W-:Y:S01]  /*6950*/  IMAD.IADD R86, R81, 0x1, R87 ;  /* 0x0000000151567824 */ /* 0x000fe200078e0257 */
[----:B------:R-:W-:Y:S02]  /*6960*/  @P6 SHF.L.U32 R0, R75, 0x1f, RZ ;  /* 0x0000001f4b006819 */ /* 0x000fe400000006ff */
[----:B------:R-:W-:Y:S02]  /*6970*/  LOP3.LUT R2, R2, 0x1, RZ, 0xc0, !PT ;  /* 0x0000000102027812 */ /* 0x000fe400078ec0ff */
[----:B------:R1:W3:Y:S02]  /*6980*/  @P6 SYNCS.PHASECHK.TRANS64.TRYWAIT P1, [UR50+0x40], R0 ;  /* 0x00004000ff0065a7 */ /* 0x0002e40008021132 */
[----:B------:R-:W-:Y:S04]  /*6990*/  ISETP.NE.U32.AND P5, PT, R2, 0x1, PT ;  /* 0x000000010200780c */ /* 0x000fe80003fa5070 */
[----:B------:R-:W-:Y:S02]  /*69a0*/  P2R R91, PR, RZ, 0x20 ;  /* 0x00000020ff5b7803 */ /* 0x000fe40000000000 */
[----:B-1----:R-:W-:Y:S04]  /*69b0*/  SHF.L.U32 R0, R74, 0x1f, RZ ;  /* 0x0000001f4a007819 */ /* 0x002fe800000006ff */
[----:B------:R1:W4:Y:S01]  /*69c0*/  SYNCS.PHASECHK.TRANS64.TRYWAIT P0, [R41+URZ+0xa0], R0 ;  /* 0x0000a000290075a7 */ /* 0x00032200080011ff */
[----:B---3--:R-:W-:Y:S01]  /*69d0*/  @P6 SEL R90, RZ, 0x1, !P1 ;  /* 0x00000001ff5a6807 */ /* 0x008fe20004800000 */
[----:B-1----:R-:W-:Y:S06]  /*69e0*/  @!P6 BRA `(.L_x_90) ;  /* 0x000000000068e947 */ /* 0x002fec0003800000 */
[----:B------:R-:W-:Y:S01]  /*69f0*/  @P5 IMAD R5, R82, 0x4, R88 ;  /* 0x0000000452055824 */ /* 0x000fe200078e0258 */
[----:B------:R-:W-:Y:S01]  /*6a00*/  ISETP.NE.AND P1, PT, R90, RZ, PT ;  /* 0x000000ff5a00720c */ /* 0x000fe20003f25270 */
[----:B------:R-:W-:Y:S01]  /*6a10*/  @P5 IMAD R4, R82, 0x4, R87 ;  /* 0x0000000452045824 */ /* 0x000fe200078e0257 */
[----:B------:R-:W-:Y:S01]  /*6a20*/  BSSY B0, `(.L_x_91) ;  /* 0x000000e000007945 */ /* 0x000fe20003800000 */
[----:B------:R-:W-:Y:S01]  /*6a30*/  IMAD.MOV.U32 R46, RZ, RZ, RZ ;  /* 0x000000ffff2e7224 */ /* 0x000fe200078e00ff */
[----:B------:R-:W-:Y:S01]  /*6a40*/  CS2R R50, SRZ ;  /* 0x0000000000327805 */ /* 0x000fe2000001ff00 */
[----:B------:R-:W-:Y:S01]  /*6a50*/  @P5 IMAD.IADD R5, R81, 0x1, R5 ;  /* 0x0000000151055824 */ /* 0x000fe200078e0205 */
[----:B------:R-:W-:Y:S02]  /*6a60*/  CS2R R48, SRZ ;  /* 0x0000000000307805 */ /* 0x000fe4000001ff00 */
[----:B------:R-:W-:Y:S02]  /*6a70*/  CS2R R44, SRZ ;  /* 0x00000000002c7805 */ /* 0x000fe4000001ff00 */
[----:B------:R-:W-:Y:S02]  /*6a80*/  CS2R R58, SRZ ;  /* 0x00000000003a7805 */ /* 0x000fe4000001ff00 */
[----:B------:R-:W-:Y:S02]  /*6a90*/  CS2R R56, SRZ ;  /* 0x0000000000387805 */ /* 0x000fe4000001ff00 */
[----:B------:R-:W-:Y:S02]  /*6aa0*/  CS2R R54, SRZ ;  /* 0x0000000000367805 */ /* 0x000fe4000001ff00 */
[----:B------:R-:W-:Y:S01]  /*6ab0*/  CS2R R52, SRZ ;  /* 0x0000000000347805 */ /* 0x000fe2000001ff00 */
[----:B------:R-:W-:Y:S06]  /*6ac0*/  @P1 BRA `(.L_x_92) ;  /* 0x00000000000c1947 */ /* 0x000fec0003800000 */
[----:B------:R-:W-:Y:S04]  /*6ad0*/  SHF.L.U32 R3, R75, 0x1f, RZ ;  /* 0x0000001f4b037819 */ /* 0x000fe800000006ff */
[----:B------:R-:W1:Y:S02]  /*6ae0*/  SYNCS.PHASECHK.TRANS64.TRYWAIT P1, [UR50+0x40], R3 ;  /* 0x00004003ff0075a7 */ /* 0x000e640008021132 */
[----:B-1----:R-:W-:Y:S05]  /*6af0*/  @!P1 BRA `(.L_x_93) ;  /* 0x0000002c00f89947 */ /* 0x002fea0003800000 */
.L_x_92:
[----:B------:R-:W-:Y:S05]  /*6b00*/  BSYNC B0 ;  /* 0x0000000000007941 */ /* 0x000fea0003800000 */
.L_x_91:
[----:B------:R-:W-:Y:S01]  /*6b10*/  ISETP.NE.AND P1, PT, R91, RZ, PT ;  /* 0x000000ff5b00720c */ /* 0x000fe20003f25270 */
[----:B------:R-:W-:Y:S11]  /*6b20*/  HFMA2 R42, -RZ, RZ, 0, 5.9604644775390625e-08 ;  /* 0x00000001ff2a7431 */ /* 0x000ff600000001ff */
[----:B------:R-:W-:Y:S01]  /*6b30*/  @!UPT UIADD3 URZ, UPT, UPT, URZ, URZ, URZ ;  /* 0x000000fffffff290 */ /* 0x000fe2000fffe0ff */
[----:B------:R-:W-:Y:S05]  /*6b40*/  @P1 WARPSYNC.ALL ;  /* 0x0000000000001948 */ /* 0x000fea0003800000 */
[----:B------:R3:W1:Y:S04]  /*6b50*/  @P1 LDSM.16.M88.4 R48, [R4+0x400] ;  /* 0x000400000430183b */ /* 0x0006680000000200 */
[----:B------:R3:W1:Y:S04]  /*6b60*/  @P1 LDSM.16.M88.4 R44, [R5] ;  /* 0x00000000052c183b */ /* 0x0006680000000200 */
[----:B------:R3:W1:Y:S04]  /*6b70*/  @P1 LDSM.16.M88.4 R56, [R43+UR50+0x400] ;  /* 0x000400322b38183b */ /* 0x0006680008000200 */
[----:B------:R3:W1:Y:S02]  /*6b80*/  @P1 LDSM.16.M88.4 R52, [R86+0x400] ;  /* 0x000400005634183b */ /* 0x0006640000000200 */
.L_x_90:
[----:B------:R-:W-:Y:S05]  /*6b90*/  BSYNC B1 ;  /* 0x0000000000017941 */ /* 0x000fea0003800000 */
.L_x_89:
[----:B-1----:R-:W-:Y:S04]  /*6ba0*/  SHF.R.U32.HI R2, RZ, 0x15, R34 ;  /* 0x00000015ff027819 */ /* 0x002fe80000011622 */
[----:B------:R-:W-:Y:S01]  /*6bb0*/  LOP3.LUT P1, RZ, R2, 0x3, R78, 0x48, !PT ;  /* 0x0000000302ff7812 */ /* 0x000fe2000782484e */
[----:B------:R-:W-:Y:S01]  /*6bc0*/  @!UPT UIADD3 URZ, UPT, UPT, URZ, URZ, URZ ;  /* 0x000000fffffff290 */ /* 0x000fe2000fffe0ff */
[----:B----4-:R-:W-:Y:S11]  /*6bd0*/  @P0 BRA `(.L_x_94) ;  /* 0x0000000000080947 */ /* 0x010ff60003800000 */
[----:B------:R-:W1:Y:S02]  /*6be0*/  SYNCS.PHASECHK.TRANS64.TRYWAIT P0, [R41+URZ+0xa0], R0 ;  /* 0x0000a000290075a7 */ /* 0x000e6400080011ff */
[----:B-1----:R-:W-:Y:S05]  /*6bf0*/  @!P0 BRA `(.L_x_95) ;  /* 0x0000002c00d08947 */ /* 0x002fea0003800000 */
.L_x_94:
[----:B------:R-:W-:Y:S05]  /*6c00*/  @!P1 BRA `(.L_x_96) ;  /* 0x0000000000409947 */ /* 0x000fea0003800000 */
[----:B------:R-:W3:Y:S01]  /*6c10*/  LDCU.64 UR8, c[0x4][0x70] ;  /* 0x01000e00ff0877ac */ /* 0x000ee20008000a00 */
[----:B------:R-:W-:Y:S01]  /*6c20*/  MOV R3, 0x0 ;  /* 0x0000000000037802 */ /* 0x000fe20000000f00 */
[----:B------:R-:W-:Y:S02]  /*6c30*/  HFMA2 R12, -RZ, RZ, 0, 5.9604644775390625e-08 ;  /* 0x00000001ff0c7431 */ /* 0x000fe400000001ff */
[----:B------:R-:W-:Y:S02]  /*6c40*/  IMAD.MOV.U32 R8, RZ, RZ, 0x192 ;  /* 0x00000192ff087424 */ /* 0x000fe400078e00ff */
[----:B------:R-:W-:Y:S01]  /*6c50*/  IMAD.MOV.U32 R13, RZ, RZ, RZ ;  /* 0x000000ffff0d7224 */ /* 0x000fe200078e00ff */
[----:B------:R-:W4:Y:S01]  /*6c60*/  LDCU.64 UR6, c[0x4][0x78] ;  /* 0x01000f00ff0677ac */ /* 0x000f220008000a00 */
[----:B------:R-:W1:Y:S01]  /*6c70*/  LDC.64 R2, c[0x4][R3] ;  /* 0x0100000003027b82 */ /* 0x000e620000000a00 */
[----:B------:R-:W5:Y:S01]  /*6c80*/  LDCU.64 UR4, c[0x4][0x10] ;  /* 0x01000200ff0477ac */ /* 0x000f620008000a00 */
[----:B---3--:R-:W-:Y:S01]  /*6c90*/  MOV R5, UR9 ;  /* 0x0000000900057c02 */ /* 0x008fe20008000f00 */
[----:B------:R-:W-:Y:S01]  /*6ca0*/  IMAD.U32 R4, RZ, RZ, UR8 ;  /* 0x00000008ff047e24 */ /* 0x000fe2000f8e00ff */
[----:B----4-:R-:W-:Y:S01]  /*6cb0*/  MOV R7, UR7 ;  /* 0x0000000700077c02 */ /* 0x010fe20008000f00 */
[----:B------:R-:W-:Y:S01]  /*6cc0*/  IMAD.U32 R6, RZ, RZ, UR6 ;  /* 0x00000006ff067e24 */ /* 0x000fe2000f8e00ff */
[----:B-----5:R-:W-:Y:S01]  /*6cd0*/  MOV R11, UR5 ;  /* 0x00000005000b7c02 */ /* 0x020fe20008000f00 */
[----:B------:R-:W-:Y:S02]  /*6ce0*/  IMAD.U32 R10, RZ, RZ, UR4 ;  /* 0x00000004ff0a7e24 */ /* 0x000fe4000f8e00ff */
[----:B------:R-:W-:Y:S07]  /*6cf0*/  LEPC R20, `(.L_x_96) ;  /* 0x000000001014794e */ /* 0x000fee0000000000 */
[----:B-12---:R-:W-:Y:S05]  /*6d00*/  CALL.ABS.NOINC R2 ;  /* 0x0000000002007343 */ /* 0x006fea0003c00000 */
.L_x_96:
[----:B------:R-:W-:Y:S01]  /*6d10*/  LOP3.LUT R20, R56, 0xffffe000, RZ, 0xc0, !PT ;  /* 0xffffe00038147812 */ /* 0x000fe200078ec0ff */
[----:B------:R-:W-:Y:S05]  /*6d20*/  WARPSYNC.ALL ;  /* 0x0000000000007948 */ /* 0x000fea0003800000 */
[----:B------:R-:W-:Y:S01]  /*6d30*/  R2UR UR4, R34 ;  /* 0x00000000220472ca */ /* 0x000fe200000e0000 */
[----:B------:R-:W-:Y:S01]  /*6d40*/  IMAD.SHL.U32 R93, R82, 0x4, RZ ;  /* 0x00000004525d7824 */ /* 0x000fe200078e00ff */
[----:B------:R-:W-:Y:S01]  /*6d50*/  LOP3.LUT R21, R57, 0xffffe000, RZ, 0xc0, !PT ;  /* 0xffffe00039157812 */ /* 0x000fe200078ec0ff */
[----:B------:R-:W-:Y:S01]  /*6d60*/  BSSY.RECONVERGENT B0, `(.L_x_97) ;  /* 0x0000059000007945 */ /* 0x000fe20003800200 */
[----:B------:R-:W-:Y:S02]  /*6d70*/  ISETP.NE.AND P0, PT, R77, RZ, PT ;  /* 0x000000ff4d00720c */ /* 0x000fe40003f05270 */
[----:B------:R-:W-:Y:S05]  /*6d80*/  IADD3 R88, PT, PT, R88, R93, RZ ;  /* 0x0000005d58587210 */ /* 0x000fea0007ffe0ff */
[----:B------:R-:W-:Y:S02]  /*6d90*/  IMAD.IADD R89, R81, 0x1, R88 ;  /* 0x0000000151597824 */ /* 0x000fe400078e0258 */
[----:B---3--:R-:W1:Y:S02]  /*6da0*/  LDTM.16dp128bit.x8 R4, tmem[UR4] ;  /* 0x00000004000479ee */ /* 0x008e640008180000 */
[C---:B-12---:R-:W-:Y:S01]  /*6db0*/  FMUL R0, R33.reuse, R4 ;  /* 0x0000000421007220 */ /* 0x046fe20000400000 */
[C---:B------:R-:W-:Y:S01]  /*6dc0*/  FMUL R2, R33.reuse, R5 ;  /* 0x0000000521027220 */ /* 0x040fe20000400000 */
[C---:B------:R-:W-:Y:S01]  /*6dd0*/  FMUL R3, R33.reuse, R6 ;  /* 0x0000000621037220 */ /* 0x040fe20000400000 */
[----:B------:R-:W-:Y:S01]  /*6de0*/  FMUL R4, R33, R8 ;  /* 0x0000000821047220 */ /* 0x000fe20000400000 */
[C---:B------:R-:W-:Y:S01]  /*6df0*/  FFMA R36, R35.reuse, R20, R0 ;  /* 0x0000001423247223 */ /* 0x040fe20000000000 */
[----:B------:R-:W-:Y:S01]  /*6e00*/  LOP3.LUT R0, R58, 0xffffe000, RZ, 0xc0, !PT ;  /* 0xffffe0003a007812 */ /* 0x000fe200078ec0ff */
[----:B------:R-:W-:Y:S01]  /*6e10*/  FFMA R37, R35, R21, R2 ;  /* 0x0000001523257223 */ /* 0x000fe20000000002 */
[----:B------:R-:W-:Y:S01]  /*6e20*/  LOP3.LUT R2, R59, 0xffffe000, RZ, 0xc0, !PT ;  /* 0xffffe0003b027812 */ /* 0x000fe200078ec0ff */
[C---:B------:R-:W-:Y:S01]  /*6e30*/  FMUL R5, R33.reuse, R9 ;  /* 0x0000000921057220 */ /* 0x040fe20000400000 */
[----:B------:R-:W-:Y:S01]  /*6e40*/  F2FP.TF32.F32.PACK_B R36, R36 ;  /* 0x00000024ff24723e */ /* 0x000fe200024050ff */
[C---:B------:R-:W-:Y:S01]  /*6e50*/  FMUL R8, R33.reuse, R12 ;  /* 0x0000000c21087220 */ /* 0x040fe20000400000 */
[----:B------:R-:W-:Y:S01]  /*6e60*/  F2FP.TF32.F32.PACK_B R37, R37 ;  /* 0x00000025ff25723e */ /* 0x000fe200024050ff */
[C---:B------:R-:W-:Y:S01]  /*6e70*/  FMUL R9, R33.reuse, R13 ;  /* 0x0000000d21097220 */ /* 0x040fe20000400000 */
[C---:B------:R-:W-:Y:S01]  /*6e80*/  FMUL R12, R33.reuse, R16 ;  /* 0x00000010210c7220 */ /* 0x040fe20000400000 */
[----:B------:R-:W-:Y:S01]  /*6e90*/  LOP3.LUT R16, R52, 0xffffe000, RZ, 0xc0, !PT ;  /* 0xffffe00034107812 */ /* 0x000fe200078ec0ff */
[C---:B------:R-:W-:Y:S01]  /*6ea0*/  FMUL R7, R33.reuse, R7 ;  /* 0x0000000721077220 */ /* 0x040fe20000400000 */
[----:B------:R-:W-:Y:S01]  /*6eb0*/  FMUL R13, R33, R17 ;  /* 0x00000011210d7220 */ /* 0x000fe20000400000 */
[----:B------:R-:W-:Y:S01]  /*6ec0*/  LOP3.LUT R17, R53, 0xffffe000, RZ, 0xc0, !PT ;  /* 0xffffe00035117812 */ /* 0x000fe200078ec0ff */
[----:B------:R-:W-:Y:S01]  /*6ed0*/  FFMA R38, R35, R0, R3 ;  /* 0x0000000023267223 */ /* 0x000fe20000000003 */
[----:B------:R-:W-:Y:S01]  /*6ee0*/  LOP3.LUT R0, R54, 0xffffe000, RZ, 0xc0, !PT ;  /* 0xffffe00036007812 */ /* 0x000fe200078ec0ff */
[----:B------:R-:W-:Y:S01]  /*6ef0*/  FMUL R6, R33, R10 ;  /* 0x0000000a21067220 */ /* 0x000fe20000400000 */
[----:B------:R-:W-:Y:S01]  /*6f00*/  LOP3.LUT R3, R49, 0xffffe000, RZ, 0xc0, !PT ;  /* 0xffffe00031037812 */ /* 0x000fe200078ec0ff */
[----:B------:R-:W-:Y:S01]  /*6f10*/  FFMA R39, R35, R2, R7 ;  /* 0x0000000223277223 */ /* 0x000fe20000000007 */
[----:B------:R-:W-:Y:S01]  /*6f20*/  LOP3.LUT R2, R55, 0xffffe000, RZ, 0xc0, !PT ;  /* 0xffffe00037027812 */ /* 0x000fe200078ec0ff */
[C---:B------:R-:W-:Y:S01]  /*6f30*/  FFMA R4, R35.reuse, R16, R4 ;  /* 0x0000001023047223 */ /* 0x040fe20000000004 */
[----:B------:R-:W-:Y:S01]  /*6f40*/  LOP3.LUT R16, R50, 0xffffe000, RZ, 0xc0, !PT ;  /* 0xffffe00032107812 */ /* 0x000fe200078ec0ff */
[C---:B------:R-:W-:Y:S01]  /*6f50*/  FFMA R5, R35.reuse, R17, R5 ;  /* 0x0000001123057223 */ /* 0x040fe20000000005 */
[----:B------:R-:W-:Y:S01]  /*6f60*/  F2FP.TF32.F32.PACK_B R38, R38 ;  /* 0x00000026ff26723e */ /* 0x000fe200024050ff */
[----:B------:R-:W-:Y:S01]  /*6f70*/  FFMA R6, R35, R0, R6 ;  /* 0x0000000023067223 */ /* 0x000fe20000000006 */
[----:B------:R-:W-:Y:S01]  /*6f80*/  LOP3.LUT R0, R48, 0xffffe000, RZ, 0xc0, !PT ;  /* 0xffffe00030007812 */ /* 0x000fe200078ec0ff */
[C---:B------:R-:W-:Y:S01]  /*6f90*/  FMUL R11, R33.reuse, R11 ;  /* 0x0000000b210b7220 */ /* 0x040fe20000400000 */
[----:B------:R-:W-:Y:S01]  /*6fa0*/  F2FP.TF32.F32.PACK_B R39, R39 ;  /* 0x00000027ff27723e */ /* 0x000fe200024050ff */
[----:B------:R-:W-:Y:S01]  /*6fb0*/  FMUL R10, R33, R14 ;  /* 0x0000000e210a7220 */ /* 0x000fe20000400000 */
[----:B------:R-:W-:Y:S01]  /*6fc0*/  F2FP.TF32.F32.PACK_B R4, R4 ;  /* 0x00000004ff04723e */ /* 0x000fe200024050ff */
[----:B------:R-:W-:Y:S01]  /*6fd0*/  FFMA R7, R35, R2, R11 ;  /* 0x0000000223077223 */ /* 0x000fe2000000000b */
[----:B------:R-:W-:Y:S01]  /*6fe0*/  LOP3.LUT R2, R51, 0xffffe000, RZ, 0xc0, !PT ;  /* 0xffffe00033027812 */ /* 0x000fe200078ec0ff */
[----:B------:R-:W-:Y:S01]  /*6ff0*/  FFMA R8, R35, R0, R8 ;  /* 0x0000000023087223 */ /* 0x000fe20000000008 */
[----:B------:R-:W-:Y:S01]  /*7000*/  LOP3.LUT R0, R44, 0xffffe000, RZ, 0xc0, !PT ;  /* 0xffffe0002c007812 */ /* 0x000fe200078ec0ff */
[----:B------:R1:W-:Y:S01]  /*7010*/  STSM.16.M88.4 [R87+0x400], R36 ;  /* 0x0004002457007844 */ /* 0x0003e20000000200 */
[----:B------:R-:W-:Y:S01]  /*7020*/  F2FP.TF32.F32.PACK_B R5, R5 ;  /* 0x00000005ff05723e */ /* 0x000fe200024050ff */
[----:B------:R-:W-:Y:S01]  /*7030*/  FMUL R15, R33, R15 ;  /* 0x0000000f210f7220 */ /* 0x000fe20000400000 */
[----:B------:R-:W-:Y:S01]  /*7040*/  F2FP.TF32.F32.PACK_B R6, R6 ;  /* 0x00000006ff06723e */ /* 0x000fe200024050ff */
[C---:B------:R-:W-:Y:S01]  /*7050*/  FFMA R9, R35.reuse, R3, R9 ;  /* 0x0000000323097223 */ /* 0x040fe20000000009 */
[C---:B------:R-:W-:Y:S01]  /*7060*/  FFMA R10, R35.reuse, R16, R10 ;  /* 0x00000010230a7223 */ /* 0x040fe2000000000a */
[----:B------:R-:W-:Y:S01]  /*7070*/  FFMA R11, R35, R2, R15 ;  /* 0x00000002230b7223 */ /* 0x000fe2000000000f */
[----:B------:R-:W-:Y:S01]  /*7080*/  LOP3.LUT R2, R45, 0xffffe000, RZ, 0xc0, !PT ;  /* 0xffffe0002d027812 */ /* 0x000fe200078ec0ff */
[----:B------:R-:W-:Y:S01]  /*7090*/  FFMA R12, R35, R0, R12 ;  /* 0x00000000230c7223 */ /* 0x000fe2000000000c */
[----:B------:R-:W-:Y:S01]  /*70a0*/  LOP3.LUT R3, R46, 0xffffe000, RZ, 0xc0, !PT ;  /* 0xffffe0002e037812 */ /* 0x000fe200078ec0ff */
[----:B------:R-:W-:Y:S01]  /*70b0*/  FMUL R14, R33, R18 ;  /* 0x00000012210e7220 */ /* 0x000fe20000400000 */
[----:B------:R-:W-:Y:S01]  /*70c0*/  LOP3.LUT R0, R47, 0xffffe000, RZ, 0xc0, !PT ;  /* 0xffffe0002f007812 */ /* 0x000fe200078ec0ff */
[----:B------:R-:W-:Y:S01]  /*70d0*/  FMUL R19, R33, R19 ;  /* 0x0000001321137220 */ /* 0x000fe20000400000 */
[----:B------:R-:W-:Y:S01]  /*70e0*/  F2FP.TF32.F32.PACK_B R7, R7 ;  /* 0x00000007ff07723e */ /* 0x000fe200024050ff */
[C---:B------:R-:W-:Y:S01]  /*70f0*/  FFMA R13, R35.reuse, R2, R13 ;  /* 0x00000002230d7223 */ /* 0x040fe2000000000d */
[C---:B------:R-:W-:Y:S01]  /*7100*/  FFMA R14, R35.reuse, R3, R14 ;  /* 0x00000003230e7223 */ /* 0x040fe2000000000e */
[----:B------:R-:W-:Y:S01]  /*7110*/  FFMA R15, R35, R0, R19 ;  /* 0x00000000230f7223 */ /* 0x000fe20000000013 */
[----:B------:R-:W-:Y:S01]  /*7120*/  F2FP.TF32.F32.PACK_B R8, R8 ;  /* 0x00000008ff08723e */ /* 0x000fe200024050ff */
[----:B------:R1:W-:Y:S01]  /*7130*/  STSM.16.M88.4 [R86+0x400], R4 ;  /* 0x0004000456007844 */ /* 0x0003e20000000200 */
[----:B------:R-:W-:Y:S02]  /*7140*/  F2FP.TF32.F32.PACK_B R9, R9 ;  /* 0x00000009ff09723e */ /* 0x000fe400024050ff */
[----:B------:R-:W-:Y:S02]  /*7150*/  F2FP.TF32.F32.PACK_B R10, R10 ;  /* 0x0000000aff0a723e */ /* 0x000fe400024050ff */
[----:B------:R-:W-:Y:S02]  /*7160*/  F2FP.TF32.F32.PACK_B R11, R11 ;  /* 0x0000000bff0b723e */ /* 0x000fe400024050ff */
[----:B------:R-:W-:Y:S02]  /*7170*/  F2FP.TF32.F32.PACK_B R12, R12 ;  /* 0x0000000cff0c723e */ /* 0x000fe400024050ff */
[----:B------:R-:W-:Y:S01]  /*7180*/  F2FP.TF32.F32.PACK_B R13, R13 ;  /* 0x0000000dff0d723e */ /* 0x000fe200024050ff */
[----:B------:R1:W-:Y:S01]  /*7190*/  STSM.16.M88.4 [R88], R8 ;  /* 0x0000000858007844 */ /* 0x0003e20000000200 */
[----:B------:R-:W-:Y:S02]  /*71a0*/  F2FP.TF32.F32.PACK_B R14, R14 ;  /* 0x0000000eff0e723e */ /* 0x000fe400024050ff */
[----:B------:R-:W-:Y:S05]  /*71b0*/  F2FP.TF32.F32.PACK_B R15, R15 ;  /* 0x0000000fff0f723e */ /* 0x000fea00024050ff */
[----:B------:R1:W-:Y:S01]  /*71c0*/  STSM.16.M88.4 [R89], R12 ;  /* 0x0000000c59007844 */ /* 0x0003e20000000200 */
[----:B------:R-:W-:Y:S01]  /*71d0*/  @!PT LDS RZ, [RZ] ;  /* 0x00000000fffff984 */ /* 0x000fe20000000800 */
[----:B------:R-:W-:Y:S01]  /*71e0*/  @!PT LDS RZ, [RZ] ;  /* 0x00000000fffff984 */ /* 0x000fe20000000800 */
[----:B------:R-:W-:Y:S01]  /*71f0*/  @!PT LDS RZ, [RZ] ;  /* 0x00000000fffff984 */ /* 0x000fe20000000800 */
[----:B------:R-:W-:Y:S01]  /*7200*/  @!PT LDS RZ, [RZ] ;  /* 0x00000000fffff984 */ /* 0x000fe20000000800 */
[----:B------:R2:W-:Y:S07]  /*7210*/  MEMBAR.ALL.CTA ;  /* 0x0000000000007992 */ /* 0x0005ee0000008000 */
[----:B--2---:R-:W2:Y:S02]  /*7220*/  FENCE.VIEW.ASYNC.S ;  /* 0x00000000000073c6 */ /* 0x004ea40000000000 */
[----:B--2---:R-:W-:Y:S06]  /*7230*/  BAR.SYNC.DEFER_BLOCKING 0x1, 0x80 ;  /* 0x0042000000007b1d */ /* 0x004fec0000010000 */
[----:B------:R-:W-:Y:S05]  /*7240*/  @P0 BRA `(.L_x_98) ;  /* 0x0000000000280947 */ /* 0x000fea0003800000 */
[----:B------:R-:W-:Y:S02]  /*7250*/  UIADD3 UR6, UPT, UPT, UR50, 0x400, URZ ;  /* 0x0000040032067890 */ /* 0x000fe4000fffe0ff */
[----:B------:R-:W-:Y:S01]  /*7260*/  UIADD3 UR4, UP0, UPT, UR56, 0x680, URZ ;  /* 0x0000068038047890 */ /* 0x000fe2000ff1e0ff */
[----:B------:R-:W-:Y:S03]  /*7270*/  UMOV UR41, UR51 ;  /* 0x0000003300297c82 */ /* 0x000fe60008000000 */
[----:B------:R-:W-:Y:S01]  /*7280*/  MOV R79, UR6 ;  /* 0x00000006004f7c02 */ /* 0x000fe20008000f00 */
[----:B------:R-:W-:Y:S03]  /*7290*/  UIADD3.X UR5, UPT, UPT, URZ, UR57, URZ, UP0, !UPT ;  /* 0x00000039ff057290 */ /* 0x000fe600087fe4ff */
[----:B------:R-:W-:Y:S11]  /*72a0*/  R2UR UR40, R79 ;  /* 0x000000004f2872ca */ /* 0x000ff600000e0000 */
[----:B------:R-:W-:Y:S02]  /*72b0*/  @!UPT UIADD3 URZ, UPT, UPT, URZ, URZ, URZ ;  /* 0x000000fffffff290 */ /* 0x000fe4000fffe0ff */
[----:B------:R2:W-:Y:S01]  /*72c0*/  UTMASTG.4D [UR40], [UR4] ;  /* 0x00000028040073b5 */ /* 0x0005e20008018000 */
[----:B------:R0:W-:Y:S01]  /*72d0*/  UTMACMDFLUSH ;  /* 0x00000000000079b7 */ /* 0x0001e20000000000 */
[----:B--2---:R-:W-:Y:S04]  /*72e0*/  DEPBAR.LE SB0, 0x1 ;  /* 0x000080400000791a */ /* 0x004fe80000000000 */
.L_x_98:
[----:B------:R-:W-:Y:S05]  /*72f0*/  BSYNC.RECONVERGENT B0 ;  /* 0x0000000000007941 */ /* 0x000fea0003800200 */
.L_x_97:
[----:B------:R-:W-:Y:S01]  /*7300*/  BAR.SYNC.DEFER_BLOCKING 0x1, 0x80 ;  /* 0x0042000000007b1d */ /* 0x000fe20000010000 */
[----:B------:R-:W-:Y:S01]  /*7310*/  ISETP.NE.AND P1, PT, R85, RZ, PT ;  /* 0x000000ff5500720c */ /* 0x000fe20003f25270 */
[----:B------:R-:W-:Y:S01]  /*7320*/  UISETP.NE.AND UP0, UPT, UR53, URZ, UPT ;  /* 0x000000ff3500728c */ /* 0x000fe2000bf05270 */
[----:B------:R-:W-:Y:S11]  /*7330*/  LEA R2, R42, UR50, 0x3 ;  /* 0x000000322a027c11 */ /* 0x000ff6000f8e18ff */
[----:B-1----:R-:W-:Y:S01]  /*7340*/  @P1 SHF.L.U32 R4, R75, 0x1f, RZ ;  /* 0x0000001f4b041819 */ /* 0x002fe200000006ff */
[----:B------:R-:W-:Y:S06]  /*7350*/  BRA.U !UP0, `(.L_x_99) ;  /* 0x0000000108247547 */ /* 0x000fec000b800000 */
[----:B------:R-:W1:Y:S01]  /*7360*/  S2R R0, SR_CgaCtaId ;  /* 0x0000000000007919 */ /* 0x000e620000008800 */
[----:B------:R-:W-:Y:S01]  /*7370*/  IMAD.U32 R3, RZ, RZ, UR54 ;  /* 0x00000036ff037e24 */ /* 0x000fe2000f8e00ff */
[----:B------:R-:W-:Y:S04]  /*7380*/  UIADD3 UR54, UPT, UPT, UR54, 0x1, URZ ;  /* 0x0000000136367890 */ /* 0x000fe8000fffe0ff */
[----:B------:R-:W-:Y:S01]  /*7390*/  @P1 LEA R3, R3, UR50, 0x3 ;  /* 0x0000003203031c11 */ /* 0x000fe2000f8e18ff */
[----:B------:R-:W-:Y:S04]  /*73a0*/  UISETP.NE.AND UP0, UPT, UR54, 0x4, UPT ;  /* 0x000000043600788c */ /* 0x000fe8000bf05270 */
[----:B------:R-:W-:Y:S01]  /*73b0*/  @P1 VIADD R3, R3, 0x60 ;  /* 0x0000006003031836 */ /* 0x000fe20000000000 */
[----:B------:R-:W-:Y:S04]  /*73c0*/  USEL UR54, UR54, URZ, UP0 ;  /* 0x000000ff36367287 */ /* 0x000fe80008000000 */
[----:B-1----:R-:W-:Y:S04]  /*73d0*/  @P1 PRMT R0, R0, 0x654, R3 ;  /* 0x0000065400001816 */ /* 0x002fe80000000003 */
[----:B------:R1:W-:Y:S04]  /*73e0*/  @P1 SYNCS.ARRIVE.TRANS64.RED.A1T0 RZ, [R0+URZ], RZ ;  /* 0x000000ff00ff19a7 */ /* 0x0003e800081004ff */
.L_x_99:
[----:B------:R-:W2:Y:S01]  /*73f0*/  @P1 SYNCS.PHASECHK.TRANS64.TRYWAIT P0, [R2+URZ+0x40], R4 ;  /* 0x00004004020015a7 */ /* 0x000ea200080011ff */
[----:B------:R-:W-:Y:S01]  /*7400*/  BSSY B1, `(.L_x_100) ;  /* 0x0000017000017945 */ /* 0x000fe20003800000 */
[----:B--2---:R-:W-:Y:S03]  /*7410*/  @P1 SEL R90, RZ, 0x1, !P0 ;  /* 0x00000001ff5a1807 */ /* 0x004fe60004000000 */
[----:B------:R-:W-:Y:S05]  /*7420*/  @!P1 BRA `(.L_x_101) ;  /* 0x0000000000509947 */ /* 0x000fea0003800000 */
[----:B------:R-:W-:Y:S01]  /*7430*/  ISETP.NE.AND P1, PT, R91, RZ, PT ;  /* 0x000000ff5b00720c */ /* 0x000fe20003f25270 */
[----:B------:R-:W-:Y:S01]  /*7440*/  BSSY B0, `(.L_x_102) ;  /* 0x000000a000007945 */ /* 0x000fe20003800000 */
[----:B------:R-:W-:Y:S11]  /*7450*/  ISETP.NE.AND P0, PT, R90, RZ, PT ;  /* 0x000000ff5a00720c */ /* 0x000ff60003f05270 */
[----:B------:R-:W-:Y:S04]  /*7460*/  @P1 IMAD R5, R42, 0x2000, R43 ;  /* 0x000020002a051824 */ /* 0x000fe800078e022b */
[----:B------:R-:W-:Y:S05]  /*7470*/  @P1 VIADD R4, R5, UR50 ;  /* 0x0000003205041c36 */ /* 0x000fea0008000000 */
[----:B------:R-:W-:Y:S01]  /*7480*/  @P1 IADD3 R3, PT, PT, R93, R4, RZ ;  /* 0x000000045d031210 */ /* 0x000fe20007ffe0ff */
[----:B------:R-:W-:Y:S01]  /*7490*/  @P1 IMAD.IADD R4, R81, 0x1, R4 ;  /* 0x0000000151041824 */ /* 0x000fe200078e0204 */
[----:B------:R-:W-:Y:S06]  /*74a0*/  @P0 BRA `(.L_x_103) ;  /* 0x00000000000c0947 */ /* 0x000fec0003800000 */
[----:B-1----:R-:W-:Y:S04]  /*74b0*/  SHF.L.U32 R0, R75, 0x1f, RZ ;  /* 0x0000001f4b007819 */ /* 0x002fe800000006ff */
[----:B------:R-:W1:Y:S02]  /*74c0*/  SYNCS.PHASECHK.TRANS64.TRYWAIT P0, [R2+URZ+0x40], R0 ;  /* 0x00004000020075a7 */ /* 0x000e6400080011ff */
[----:B-1----:R-:W-:Y:S05]  /*74d0*/  @!P0 BRA `(.L_x_104) ;  /* 0x0000002400ac8947 */ /* 0x002fea0003800000 */
.L_x_103:
[----:B------:R-:W-:Y:S05]  /*74e0*/  BSYNC B0 ;  /* 0x0000000000007941 */ /* 0x000fea0003800000 */
.L_x_102:
[----:B------:R-:W-:Y:S02]  /*74f0*/  ISETP.NE.AND P0, PT, R91, RZ, PT ;  /* 0x000000ff5b00720c */ /* 0x000fe40003f05270 */
[----:B------:R-:W-:Y:S11]  /*7500*/  IADD3 R42, PT, PT, R42, 0x1, RZ ;  /* 0x000000012a2a7810 */ /* 0x000ff60007ffe0ff */
[----:B-1----:R-:W-:Y:S01]  /*7510*/  @P0 IMAD.IADD R0, R81, 0x1, R3 ;  /* 0x0000000151000824 */ /* 0x002fe200078e0203 */
[----:B------:R-:W-:Y:S05]  /*7520*/  @P0 WARPSYNC.ALL ;  /* 0x0000000000000948 */ /* 0x000fea0003800000 */
[----:B------:R2:W3:Y:S04]  /*7530*/  @P0 LDSM.16.M88.4 R56, [R5+UR50+0x400] ;  /* 0x000400320538083b */ /* 0x0004e80008000200 */
[----:B------:R2:W4:Y:S04]  /*7540*/  @P0 LDSM.16.M88.4 R52, [R4+0x400] ;  /* 0x000400000434083b */ /* 0x0005280000000200 */
[----:B------:R2:W1:Y:S04]  /*7550*/  @P0 LDSM.16.M88.4 R48, [R3+0x400] ;  /* 0x000400000330083b */ /* 0x0004680000000200 */
[----:B------:R2:W1:Y:S02]  /*7560*/  @P0 LDSM.16.M88.4 R44, [R0+0x400] ;  /* 0x00040000002c083b */ /* 0x0004640000000200 */
.L_x_101:
[----:B------:R-:W-:Y:S05]  /*7570*/  BSYNC B1 ;  /* 0x0000000000017941 */ /* 0x000fea0003800000 */
.L_x_100:
[----:B-12---:R-:W-:Y:S05]  /*7580*/  VIADD R0, R34, 0x20 ;  /* 0x0000002022007836 */ /* 0x006fea0000000000 */
[----:B------:R-:W-:Y:S04]  /*7590*/  SHF.R.U32.HI R0, RZ, 0x15, R0 ;  /* 0x00000015ff007819 */ /* 0x000fe80000011600 */
[----:B------:R-:W-:Y:S11]  /*75a0*/  LOP3.LUT P0, RZ, R0, 0x3, R78, 0x48, !PT ;  /* 0x0000000300ff7812 */ /* 0x000ff6000780484e */
[----:B------:R-:W-:Y:S02]  /*75b0*/  @!UPT UIADD3 URZ, UPT, UPT, URZ, URZ, URZ ;  /* 0x000000fffffff290 */ /* 0x000fe4000fffe0ff */
[----:B------:R-:W-:Y:S05]  /*75c0*/  @!P0 BRA `(.L_x_105) ;  /* 0x0000000000408947 */ /* 0x000fea0003800000 */
[----:B------:R-:W1:Y:S01]  /*75d0*/  LDCU.64 UR8, c[0x4][0x70] ;  /* 0x01000e00ff0877ac */ /* 0x000e620008000a00 */
[----:B------:R-:W-:Y:S01]  /*75e0*/  MOV R3, 0x0 ;  /* 0x0000000000037802 */ /* 0x000fe20000000f00 */
[----:B------:R-:W-:Y:S02]  /*75f0*/  HFMA2 R12, -RZ, RZ, 0, 5.9604644775390625e-08 ;  /* 0x00000001ff0c7431 */ /* 0x000fe400000001ff */
[----:B------:R-:W-:Y:S02]  /*7600*/  IMAD.MOV.U32 R8, RZ, RZ, 0x192 ;  /* 0x00000192ff087424 */ /* 0x000fe400078e00ff */
[----:B------:R-:W-:Y:S01]  /*7610*/  IMAD.MOV.U32 R13, RZ, RZ, RZ ;  /* 0x000000ffff0d7224 */ /* 0x000fe200078e00ff */
[----:B------:R-:W2:Y:S01]  /*7620*/  LDCU.64 UR6, c[0x4][0x78] ;  /* 0x01000f00ff0677ac */ /* 0x000ea20008000a00 */
[----:B------:R-:W3:Y:S01]  /*7630*/  LDC.64 R2, c[0x4][R3] ;  /* 0x0100000003027b82 */ /* 0x000ee20000000a00 */
[----:B------:R-:W5:Y:S01]  /*7640*/  LDCU.64 UR4, c[0x4][0x10] ;  /* 0x01000200ff0477ac */ /* 0x000f620008000a00 */
[----:B-1----:R-:W-:Y:S01]  /*7650*/  MOV R5, UR9 ;  /* 0x0000000900057c02 */ /* 0x002fe20008000f00 */
[----:B------:R-:W-:Y:S01]  /*7660*/  IMAD.U32 R4, RZ, RZ, UR8 ;  /* 0x00000008ff047e24 */ /* 0x000fe2000f8e00ff */
[----:B--2---:R-:W-:Y:S01]  /*7670*/  MOV R7, UR7 ;  /* 0x0000000700077c02 */ /* 0x004fe20008000f00 */
[----:B------:R-:W-:Y:S01]  /*7680*/  IMAD.U32 R6, RZ, RZ, UR6 ;  /* 0x00000006ff067e24 */ /* 0x000fe2000f8e00ff */
[----:B-----5:R-:W-:Y:S01]  /*7690*/  MOV R11, UR5 ;  /* 0x00000005000b7c02 */ /* 0x020fe20008000f00 */
[----:B------:R-:W-:Y:S02]  /*76a0*/  IMAD.U32 R10, RZ, RZ, UR4 ;  /* 0x00000004ff0a7e24 */ /* 0x000fe4000f8e00ff */
[----:B------:R-:W-:Y:S07]  /*76b0*/  LEPC R20, `(.L_x_105) ;  /* 0x000000001014794e */ /* 0x000fee0000000000 */
[----:B---34-:R-:W-:Y:S05]  /*76c0*/  CALL.ABS.NOINC R2 ;  /* 0x0000000002007343 */ /* 0x018fea0003c00000 */
.L_x_105:
[----:B---3--:R-:W-:Y:S01]  /*76d0*/  LOP3.LUT R3, R56, 0xffffe000, RZ, 0xc0, !PT ;  /* 0xffffe00038037812 */ /* 0x008fe200078ec0ff */
[----:B------:R-:W-:Y:S05]  /*76e0*/  WARPSYNC.ALL ;  /* 0x0000000000007948 */ /* 0x000fea0003800000 */
[----:B------:R-:W-:Y:S01]  /*76f0*/  R2UR UR4, R34 ;  /* 0x00000000220472ca */ /* 0x000fe200000e0000 */
[----:B------:R-:W1:Y:S01]  /*7700*/  S2R R92, SR_CgaCtaId ;  /* 0x00000000005c7919 */ /* 0x000e620000008800 */
[----:B----4-:R-:W-:Y:S01]  /*7710*/  LOP3.LUT R20, R52, 0xffffe000, RZ, 0xc0, !PT ;  /* 0xffffe00034147812 */ /* 0x010fe200078ec0ff */
[----:B------:R-:W-:Y:S01]  /*7720*/  BSSY.RECONVERGENT B0, `(.L_x_106) ;  /* 0x000005b000007945 */ /* 0x000fe20003800200 */
[----:B------:R-:W-:Y:S02]  /*7730*/  ISETP.NE.AND P6, PT, R85, RZ, PT ;  /* 0x000000ff5500720c */ /* 0x000fe40003fc5270 */
[----:B------:R-:W-:Y:S07]  /*7740*/  ISETP.NE.AND P0, PT, R77, RZ, PT ;  /* 0x000000ff4d00720c */ /* 0x000fee0003f05270 */
[----:B------:R-:W2:Y:S02]  /*7750*/  LDTM.16dp128bit.x8 R4, tmem[UR4+0x20] ;  /* 0x00002004000479ee */ /* 0x000ea40008180000 */
[----:B--2---:R-:W-:Y:S01]  /*7760*/  FMUL R0, R33, R4 ;  /* 0x0000000421007220 */ /* 0x004fe20000400000 */
[----:B------:R-:W-:Y:S01]  /*7770*/  LOP3.LUT R4, R57, 0xffffe000, RZ, 0xc0, !PT ;  /* 0xffffe00039047812 */ /* 0x000fe200078ec0ff */
        /* <DEDUP_REMOVED lines=8> */
[----:B------:R-:W-:Y:S01]  /*7800*/  FMUL R2, R33, R7 ;  /* 0x0000000721027220 */ /* 0x000fe20000400000 */
[----:B------:R-:W-:Y:S01]  /*7810*/  F2FP.TF32.F32.PACK_B R37, R37 ;  /* 0x00000025ff25723e */ /* 0x000fe200024050ff */
[----:B------:R-:W-:Y:S01]  /*7820*/  FFMA R38, R35, R3, R0 ;  /* 0x0000000323267223 */ /* 0x000fe20000000000 */
[C---:B------:R-:W-:Y:S01]  /*7830*/  FMUL R0, R33.reuse, R8 ;  /* 0x0000000821007220 */ /* 0x040fe20000400000 */
[----:B------:R-:W-:Y:S01]  /*7840*/  FMUL R6, R33, R13 ;  /* 0x0000000d21067220 */ /* 0x000fe20000400000 */
[----:B------:R-:W-:Y:S01]  /*7850*/  LOP3.LUT R13, R53, 0xffffe000, RZ, 0xc0, !PT ;  /* 0xffffe000350d7812 */ /* 0x000fe200078ec0ff */
[----:B------:R-:W-:Y:S01]  /*7860*/  FFMA R39, R35, R4, R2 ;  /* 0x0000000423277223 */ /* 0x000fe20000000002 */
[----:B------:R-:W-:Y:S01]  /*7870*/  F2FP.TF32.F32.PACK_B R38, R38 ;  /* 0x00000026ff26723e */ /* 0x000fe200024050ff */
[C---:B------:R-:W-:Y:S01]  /*7880*/  FMUL R2, R33.reuse, R9 ;  /* 0x0000000921027220 */ /* 0x040fe20000400000 */
[----:B------:R-:W-:Y:S01]  /*7890*/  FMUL R9, R33, R16 ;  /* 0x0000001021097220 */ /* 0x000fe20000400000 */
[----:B------:R-:W-:Y:S01]  /*78a0*/  FFMA R16, R35, R20, R0 ;  /* 0x0000001423107223 */ /* 0x000fe20000000000 */
[----:B------:R-:W-:Y:S01]  /*78b0*/  LOP3.LUT R0, R54, 0xffffe000, RZ, 0xc0, !PT ;  /* 0xffffe00036007812 */ /* 0x000fe200078ec0ff */
[C---:B------:R-:W-:Y:S01]  /*78c0*/  FMUL R3, R33.reuse, R10 ;  /* 0x0000000a21037220 */ /* 0x040fe20000400000 */
[----:B------:R-:W-:Y:S01]  /*78d0*/  F2FP.TF32.F32.PACK_B R39, R39 ;  /* 0x00000027ff27723e */ /* 0x000fe200024050ff */
[----:B------:R-:W-:Y:S01]  /*78e0*/  FMUL R7, R33, R14 ;  /* 0x0000000e21077220 */ /* 0x000fe20000400000 */
[----:B------:R-:W-:Y:S01]  /*78f0*/  LOP3.LUT R14, R55, 0xffffe000, RZ, 0xc0, !PT ;  /* 0xffffe000370e7812 */ /* 0x000fe200078ec0ff */
[----:B------:R-:W-:Y:S01]  /*7900*/  FMUL R10, R33, R17 ;  /* 0x00000011210a7220 */ /* 0x000fe20000400000 */
[----:B------:R-:W-:Y:S01]  /*7910*/  F2FP.TF32.F32.PACK_B R16, R16 ;  /* 0x00000010ff10723e */ /* 0x000fe200024050ff */
[----:B------:R-:W-:Y:S01]  /*7920*/  FFMA R17, R35, R13, R2 ;  /* 0x0000000d23117223 */ /* 0x000fe20000000002 */
[----:B------:R-:W-:Y:S01]  /*7930*/  LOP3.LUT R2, R48, 0xffffe000, RZ, 0xc0, !PT ;  /* 0xffffe00030027812 */ /* 0x000fe200078ec0ff */
        /* <DEDUP_REMOVED lines=8> */
[C---:B------:R-:W-:Y:S01]  /*79c0*/  FFMA R19, R35.reuse, R14, R4 ;  /* 0x0000000e23137223 */ /* 0x040fe20000000004 */
[----:B------:R-:W-:Y:S01]  /*79d0*/  F2FP.TF32.F32.PACK_B R18, R18 ;  /* 0x00000012ff12723e */ /* 0x000fe200024050ff */
[----:B------:R-:W-:Y:S01]  /*79e0*/  FFMA R4, R35, R2, R5 ;  /* 0x0000000223047223 */ /* 0x000fe20000000005 */
[----:B------:R-:W-:Y:S01]  /*79f0*/  LOP3.LUT R2, R51, 0xffffe000, RZ, 0xc0, !PT ;  /* 0xffffe00033027812 */ /* 0x000fe200078ec0ff */
[----:B------:R-:W-:Y:S01]  /*7a00*/  FMUL R8, R33, R15 ;  /* 0x0000000f21087220 */ /* 0x000fe20000400000 */
[----:B------:R-:W-:Y:S01]  /*7a10*/  F2FP.TF32.F32.PACK_B R19, R19 ;  /* 0x00000013ff13723e */ /* 0x000fe200024050ff */
[C---:B------:R-:W-:Y:S01]  /*7a20*/  FFMA R5, R35.reuse, R0, R6 ;  /* 0x0000000023057223 */ /* 0x040fe20000000006 */
[----:B------:R-:W-:Y:S01]  /*7a30*/  LOP3.LUT R0, R44, 0xffffe000, RZ, 0xc0, !PT ;  /* 0xffffe0002c007812 */ /* 0x000fe200078ec0ff */
[----:B------:R2:W-:Y:S01]  /*7a40*/  STSM.16.M88.4 [R87+0x2400], R36 ;  /* 0x0024002457007844 */ /* 0x0005e20000000200 */
[----:B------:R-:W-:Y:S01]  /*7a50*/  F2FP.TF32.F32.PACK_B R4, R4 ;  /* 0x00000004ff04723e */ /* 0x000fe200024050ff */
[C---:B------:R-:W-:Y:S01]  /*7a60*/  FFMA R6, R35.reuse, R3, R7 ;  /* 0x0000000323067223 */ /* 0x040fe20000000007 */
[----:B------:R-:W-:Y:S05]  /*7a70*/  LOP3.LUT R3, R46, 0xffffe000, RZ, 0xc0, !PT ;  /* 0xffffe0002e037812 */ /* 0x000fea00078ec0ff */
[----:B------:R2:W-:Y:S01]  /*7a80*/  STSM.16.M88.4 [R86+0x2400], R16 ;  /* 0x0024001056007844 */ /* 0x0005e20000000200 */
[----:B------:R-:W-:Y:S01]  /*7a90*/  F2FP.TF32.F32.PACK_B R5, R5 ;  /* 0x00000005ff05723e */ /* 0x000fe200024050ff */
[----:B------:R-:W-:Y:S01]  /*7aa0*/  FFMA R7, R35, R2, R8 ;  /* 0x0000000223077223 */ /* 0x000fe20000000008 */
[----:B------:R-:W-:Y:S01]  /*7ab0*/  LOP3.LUT R2, R45, 0xffffe000, RZ, 0xc0, !PT ;  /* 0xffffe0002d027812 */ /* 0x000fe200078ec0ff */
[C---:B------:R-:W-:Y:S01]  /*7ac0*/  FFMA R8, R35.reuse, R0, R9 ;  /* 0x0000000023087223 */ /* 0x040fe20000000009 */
[----:B------:R-:W-:Y:S01]  /*7ad0*/  F2FP.TF32.F32.PACK_B R6, R6 ;  /* 0x00000006ff06723e */ /* 0x000fe200024050ff */
[----:B------:R-:W-:Y:S01]  /*7ae0*/  IMAD.U32 R0, RZ, RZ, UR54 ;  /* 0x00000036ff007e24 */ /* 0x000fe2000f8e00ff */
        /* <DEDUP_REMOVED lines=9> */
[----:B------:R-:W-:Y:S02]  /*7b80*/  @P6 LEA R0, R0, UR50, 0x3 ;  /* 0x0000003200006c11 */ /* 0x000fe4000f8e18ff */
[----:B------:R-:W-:Y:S01]  /*7b90*/  LEA R2, R42, UR50, 0x3 ;  /* 0x000000322a027c11 */ /* 0x000fe2000f8e18ff */
[----:B------:R2:W-:Y:S01]  /*7ba0*/  STSM.16.M88.4 [R89+0x2000], R8 ;  /* 0x0020000859007844 */ /* 0x0005e20000000200 */
[----:B------:R-:W-:Y:S01]  /*7bb0*/  @P6 SHF.L.U32 R3, R75, 0x1f, RZ ;  /* 0x0000001f4b036819 */ /* 0x000fe200000006ff */
[----:B------:R-:W-:Y:S01]  /*7bc0*/  @P6 VIADD R0, R0, 0x60 ;  /* 0x0000006000006836 */ /* 0x000fe20000000000 */
[----:B------:R-:W-:Y:S01]  /*7bd0*/  @!PT LDS RZ, [RZ] ;  /* 0x00000000fffff984 */ /* 0x000fe20000000800 */
[----:B------:R-:W-:Y:S01]  /*7be0*/  @!PT LDS RZ, [RZ] ;  /* 0x00000000fffff984 */ /* 0x000fe20000000800 */
[----:B------:R-:W-:Y:S01]  /*7bf0*/  @!PT LDS RZ, [RZ] ;  /* 0x00000000fffff984 */ /* 0x000fe20000000800 */
[----:B------:R-:W-:Y:S01]  /*7c00*/  @!PT LDS RZ, [RZ] ;  /* 0x00000000fffff984 */ /* 0x000fe20000000800 */
[----:B------:R3:W-:Y:S06]  /*7c10*/  MEMBAR.ALL.CTA ;  /* 0x0000000000007992 */ /* 0x0007ec0000008000 */
[----:B---3--:R-:W3:Y:S01]  /*7c20*/  FENCE.VIEW.ASYNC.S ;  /* 0x00000000000073c6 */ /* 0x008ee20000000000 */
[----:B-1----:R-:W-:Y:S01]  /*7c30*/  @P6 PRMT R0, R92, 0x654, R0 ;  /* 0x000006545c006816 */ /* 0x002fe20000000000 */
[----:B---3--:R-:W-:Y:S06]  /*7c40*/  BAR.SYNC.DEFER_BLOCKING 0x1, 0x80 ;  /* 0x0042000000007b1d */ /* 0x008fec0000010000 */
[----:B------:R-:W-:Y:S05]  /*7c50*/  @P0 BRA `(.L_x_107) ;  /* 0x00000000001c0947 */ /* 0x000fea0003800000 */
[----:B------:R-:W-:Y:S02]  /*7c60*/  UIADD3 UR4, UP0, UPT, UR56, 0x680, URZ ;  /* 0x0000068038047890 */ /* 0x000fe4000ff1e0ff */
[----:B------:R-:W-:Y:S02]  /*7c70*/  UIADD3 UR40, UPT, UPT, UR50, 0x2400, URZ ;  /* 0x0000240032287890 */ /* 0x000fe4000fffe0ff */
[----:B------:R-:W-:Y:S02]  /*7c80*/  UIADD3 UR41, UPT, UPT, UR51, 0x20, URZ ;  /* 0x0000002033297890 */ /* 0x000fe4000fffe0ff */
[----:B------:R-:W-:Y:S09]  /*7c90*/  UIADD3.X UR5, UPT, UPT, URZ, UR57, URZ, UP0, !UPT ;  /* 0x00000039ff057290 */ /* 0x000ff200087fe4ff */
[----:B------:R1:W-:Y:S01]  /*7ca0*/  UTMASTG.4D [UR40], [UR4] ;  /* 0x00000028040073b5 */ /* 0x0003e20008018000 */
[----:B------:R0:W-:Y:S01]  /*7cb0*/  UTMACMDFLUSH ;  /* 0x00000000000079b7 */ /* 0x0001e20000000000 */
[----:B-1----:R-:W-:Y:S04]  /*7cc0*/  DEPBAR.LE SB0, 0x1 ;  /* 0x000080400000791a */ /* 0x002fe80000000000 */
.L_x_107:
[----:B------:R-:W-:Y:S05]  /*7cd0*/  BSYNC.RECONVERGENT B0 ;  /* 0x0000000000007941 */ /* 0x000fea0003800200 */
.L_x_106:
[----:B------:R-:W-:Y:S01]  /*7ce0*/  BAR.SYNC.DEFER_BLOCKING 0x1, 0x80 ;  /* 0x0042000000007b1d */ /* 0x000fe20000010000 */
[----:B------:R-:W-:Y:S04]  /*7cf0*/  UIADD3 UR45, UPT, UPT, UR54, 0x1, URZ ;  /* 0x00000001362d7890 */ /* 0x000fe8000fffe0ff */
[----:B------:R-:W-:Y:S04]  /*7d00*/  UISETP.NE.AND UP0, UPT, UR45, 0x4, UPT ;  /* 0x000000042d00788c */ /* 0x000fe8000bf05270 */
[----:B------:R-:W-:Y:S01]  /*7d10*/  USEL UR45, UR45, URZ, UP0 ;  /* 0x000000ff2d2d7287 */ /* 0x000fe20008000000 */
[----:B------:R1:W-:Y:S01]  /*7d20*/  @P6 SYNCS.ARRIVE.TRANS64.RED.A1T0 RZ, [R0+URZ], RZ ;  /* 0x000000ff00ff69a7 */ /* 0x0003e200081004ff */
[----:B------:R-:W-:Y:S01]  /*7d30*/  BSSY B1, `(.L_x_108) ;  /* 0x0000018000017945 */ /* 0x000fe20003800000 */
[----:B------:R-:W3:Y:S02]  /*7d40*/  @P6 SYNCS.PHASECHK.TRANS64.TRYWAIT P0, [R2+URZ+0x40], R3 ;  /* 0x00004003020065a7 */ /* 0x000ee400080011ff */
[----:B---3--:R-:W-:Y:S01]  /*7d50*/  @P6 SEL R90, RZ, 0x1, !P0 ;  /* 0x00000001ff5a6807 */ /* 0x008fe20004000000 */
[----:B-1----:R-:W-:Y:S06]  /*7d60*/  @!P6 BRA `(.L_x_109) ;  /* 0x000000000050e947 */ /* 0x002fec0003800000 */
[----:B------:R-:W-:Y:S01]  /*7d70*/  ISETP.NE.AND P1, PT, R91, RZ, PT ;  /* 0x000000ff5b00720c */ /* 0x000fe20003f25270 */
[----:B------:R-:W-:Y:S01]  /*7d80*/  BSSY B0, `(.L_x_110) ;  /* 0x000000a000007945 */ /* 0x000fe20003800000 */
[----:B------:R-:W-:Y:S11]  /*7d90*/  ISETP.NE.AND P0, PT, R90, RZ, PT ;  /* 0x000000ff5a00720c */ /* 0x000ff60003f05270 */
[----:B--2---:R-:W-:Y:S04]  /*7da0*/  @P1 IMAD R4, R42, 0x2000, R43 ;  /* 0x000020002a041824 */ /* 0x004fe800078e022b */
[----:B------:R-:W-:Y:S05]  /*7db0*/  @P1 VIADD R3, R4, UR50 ;  /* 0x0000003204031c36 */ /* 0x000fea0008000000 */
[----:B------:R-:W-:Y:S01]  /*7dc0*/  @P1 IADD3 R0, PT, PT, R93, R3, RZ ;  /* 0x000000035d001210 */ /* 0x000fe20007ffe0ff */
[----:B------:R-:W-:Y:S01]  /*7dd0*/  @P1 IMAD.IADD R3, R81, 0x1, R3 ;  /* 0x0000000151031824 */ /* 0x000fe200078e0203 */
[----:B------:R-:W-:Y:S06]  /*7de0*/  @P0 BRA `(.L_x_111) ;  /* 0x00000000000c0947 */ /* 0x000fec0003800000 */
[----:B------:R-:W-:Y:S04]  /*7df0*/  SHF.L.U32 R5, R75, 0x1f, RZ ;  /* 0x0000001f4b057819 */ /* 0x000fe800000006ff */
[----:B------:R-:W1:Y:S02]  /*7e00*/  SYNCS.PHASECHK.TRANS64.TRYWAIT P0, [R2+URZ+0x40], R5 ;  /* 0x00004005020075a7 */ /* 0x000e6400080011ff */
[----:B-1----:R-:W-:Y:S05]  /*7e10*/  @!P0 BRA `(.L_x_112) ;  /* 0x0000001c00708947 */ /* 0x002fea0003800000 */
.L_x_111:
[----:B------:R-:W-:Y:S05]  /*7e20*/  BSYNC B0 ;  /* 0x0000000000007941 */ /* 0x000fea0003800000 */
.L_x_110:
[----:B------:R-:W-:Y:S02]  /*7e30*/  ISETP.NE.AND P0, PT, R91, RZ, PT ;  /* 0x000000ff5b00720c */ /* 0x000fe40003f05270 */
[----:B------:R-:W-:Y:S11]  /*7e40*/  IADD3 R42, PT, PT, R42, 0x1, RZ ;  /* 0x000000012a2a7810 */ /* 0x000ff60007ffe0ff */
[----:B-1----:R-:W-:Y:S01]  /*7e50*/  @P0 IMAD.IADD R2, R81, 0x1, R0 ;  /* 0x0000000151020824 */ /* 0x002fe200078e0200 */
[----:B------:R-:W-:Y:S05]  /*7e60*/  @P0 WARPSYNC.ALL ;  /* 0x0000000000000948 */ /* 0x000fea0003800000 */
[----:B------:R1:W3:Y:S04]  /*7e70*/  @P0 LDSM.16.M88.4 R56, [R4+UR50+0x400] ;  /* 0x000400320438083b */ /* 0x0002e80008000200 */
[----:B------:R1:W4:Y:S04]  /*7e80*/  @P0 LDSM.16.M88.4 R52, [R3+0x400] ;  /* 0x000400000334083b */ /* 0x0003280000000200 */
[----:B------:R1:W2:Y:S04]  /*7e90*/  @P0 LDSM.16.M88.4 R48, [R0+0x400] ;  /* 0x000400000030083b */ /* 0x0002a80000000200 */
[----:B------:R1:W1:Y:S02]  /*7ea0*/  @P0 LDSM.16.M88.4 R44, [R2+0x400] ;  /* 0x00040000022c083b */ /* 0x0002640000000200 */
.L_x_109:
[----:B------:R-:W-:Y:S05]  /*7eb0*/  BSYNC B1 ;  /* 0x0000000000017941 */ /* 0x000fea0003800000 */
.L_x_108:
[----:B-1----:R-:W-:Y:S05]  /*7ec0*/  VIADD R0, R34, 0x40 ;  /* 0x0000004022007836 */ /* 0x002fea0000000000 */
[----:B------:R-:W-:Y:S04]  /*7ed0*/  SHF.R.U32.HI R0, RZ, 0x15, R0 ;  /* 0x00000015ff007819 */ /* 0x000fe80000011600 */
[----:B------:R-:W-:Y:S11]  /*7ee0*/  LOP3.LUT P0, RZ, R0, 0x3, R78, 0x48, !PT ;  /* 0x0000000300ff7812 */ /* 0x000ff6000780484e */
[----:B------:R-:W-:Y:S02]  /*7ef0*/  @!UPT UIADD3 URZ, UPT, UPT, URZ, URZ, URZ ;  /* 0x000000fffffff290 */ /* 0x000fe4000fffe0ff */
[----:B------:R-:W-:Y:S05]  /*7f00*/  @!P0 BRA `(.L_x_113) ;  /* 0x0000000000408947 */ /* 0x000fea0003800000 */
[----:B------:R-:W1:Y:S01]  /*7f10*/  LDCU.64 UR8, c[0x4][0x70] ;  /* 0x01000e00ff0877ac */ /* 0x000e620008000a00 */
[----:B------:R-:W-:Y:S01]  /*7f20*/  MOV R3, 0x0 ;  /* 0x0000000000037802 */ /* 0x000fe20000000f00 */
[----:B------:R-:W-:Y:S02]  /*7f30*/  HFMA2 R12, -RZ, RZ, 0, 5.9604644775390625e-08 ;  /* 0x00000001ff0c7431 */ /* 0x000fe400000001ff */
[----:B--2---:R-:W-:Y:S02]  /*7f40*/  IMAD.MOV.U32 R8, RZ, RZ, 0x192 ;  /* 0x00000192ff087424 */ /* 0x004fe400078e00ff */
        /* <DEDUP_REMOVED lines=12> */
.L_x_113:
[----:B---3--:R-:W-:Y:S01]  /*8010*/  LOP3.LUT R3, R56, 0xffffe000, RZ, 0xc0, !PT ;  /* 0xffffe00038037812 */ /* 0x008fe200078ec0ff */
[----:B------:R-:W-:Y:S05]  /*8020*/  WARPSYNC.ALL ;  /* 0x0000000000007948 */ /* 0x000fea0003800000 */
[----:B------:R-:W-:Y:S01]  /*8030*/  R2UR UR4, R34 ;  /* 0x00000000220472ca */ /* 0x000fe200000e0000 */
[----:B------:R-:W-:Y:S01]  /*8040*/  BSSY.RECONVERGENT B0, `(.L_x_114) ;  /* 0x000005c000007945 */ /* 0x000fe20003800200 */
[----:B----4-:R-:W-:Y:S02]  /*8050*/  LOP3.LUT R20, R52, 0xffffe000, RZ, 0xc0, !PT ;  /* 0xffffe00034147812 */ /* 0x010fe400078ec0ff */
[----:B------:R-:W-:Y:S02]  /*8060*/  LOP3.LUT R21, R53, 0xffffe000, RZ, 0xc0, !PT ;  /* 0xffffe00035157812 */ /* 0x000fe400078ec0ff */
[----:B------:R-:W-:Y:S02]  /*8070*/  LOP3.LUT R40, R54, 0xffffe000, RZ, 0xc0, !PT ;  /* 0xffffe00036287812 */ /* 0x000fe400078ec0ff */
[----:B------:R-:W-:Y:S02]  /*8080*/  ISETP.NE.AND P6, PT, R85, RZ, PT ;  /* 0x000000ff5500720c */ /* 0x000fe40003fc5270 */
[----:B------:R-:W-:Y:S03]  /*8090*/  ISETP.NE.AND P0, PT, R77, RZ, PT ;  /* 0x000000ff4d00720c */ /* 0x000fe60003f05270 */
[----:B--2---:R-:W1:Y:S02]  /*80a0*/  LDTM.16dp128bit.x8 R4, tmem[UR4+0x40] ;  /* 0x00004004000479ee */ /* 0x004e640008180000 */
[----:B-1----:R-:W-:Y:S01]  /*80b0*/  FMUL R0, R33, R4 ;  /* 0x0000000421007220 */ /* 0x002fe20000400000 */
        /* <DEDUP_REMOVED lines=12> */
[----:B------:R-:W-:Y:S01]  /*8180*/  FMUL R0, R33, R8 ;  /* 0x0000000821007220 */ /* 0x000fe20000400000 */
[----:B------:R-:W-:Y:S01]  /*8190*/  FFMA R39, R35, R4, R2 ;  /* 0x0000000423277223 */ /* 0x000fe20000000002 */
[C---:B------:R-:W-:Y:S01]  /*81a0*/  FMUL R2, R33.reuse, R9 ;  /* 0x0000000921027220 */ /* 0x040fe20000400000 */
[C---:B------:R-:W-:Y:S01]  /*81b0*/  FMUL R3, R33.reuse, R10 ;  /* 0x0000000a21037220 */ /* 0x040fe20000400000 */
[----:B------:R-:W-:Y:S01]  /*81c0*/  F2FP.TF32.F32.PACK_B R38, R38 ;  /* 0x00000026ff26723e */ /* 0x000fe200024050ff */
[----:B------:R-:W-:Y:S01]  /*81d0*/  FMUL R9, R33, R16 ;  /* 0x0000001021097220 */ /* 0x000fe20000400000 */
[----:B------:R-:W-:Y:S01]  /*81e0*/  F2FP.TF32.F32.PACK_B R39, R39 ;  /* 0x00000027ff27723e */ /* 0x000fe200024050ff */
[----:B------:R-:W-:Y:S01]  /*81f0*/  FFMA R16, R35, R20, R0 ;  /* 0x0000001423107223 */ /* 0x000fe20000000000 */
[----:B------:R-:W-:Y:S01]  /*8200*/  LOP3.LUT R0, R55, 0xffffe000, RZ, 0xc0, !PT ;  /* 0xffffe00037007812 */ /* 0x000fe200078ec0ff */
[C---:B------:R-:W-:Y:S01]  /*8210*/  FMUL R4, R33.reuse, R11 ;  /* 0x0000000b21047220 */ /* 0x040fe20000400000 */
[----:B------:R-:W-:Y:S01]  /*8220*/  FMUL R10, R33, R17 ;  /* 0x00000011210a7220 */ /* 0x000fe20000400000 */
[----:B------:R-:W-:Y:S01]  /*8230*/  FFMA R17, R35, R21, R2 ;  /* 0x0000001523117223 */ /* 0x000fe20000000002 */
[----:B------:R-:W-:Y:S01]  /*8240*/  LOP3.LUT R2, R48, 0xffffe000, RZ, 0xc0, !PT ;  /* 0xffffe00030027812 */ /* 0x000fe200078ec0ff */
[----:B------:R-:W-:Y:S01]  /*8250*/  FMUL R11, R33, R18 ;  /* 0x00000012210b7220 */ /* 0x000fe20000400000 */
[----:B------:R-:W-:Y:S01]  /*8260*/  F2FP.TF32.F32.PACK_B R16, R16 ;  /* 0x00000010ff10723e */ /* 0x000fe200024050ff */
[----:B------:R-:W-:Y:S01]  /*8270*/  FFMA R18, R35, R40, R3 ;  /* 0x0000002823127223 */ /* 0x000fe20000000003 */
[----:B------:R-:W-:Y:S01]  /*8280*/  LOP3.LUT R3, R49, 0xffffe000, RZ, 0xc0, !PT ;  /* 0xffffe00031037812 */ /* 0x000fe200078ec0ff */
[C---:B------:R-:W-:Y:S01]  /*8290*/  FMUL R6, R33.reuse, R13 ;  /* 0x0000000d21067220 */ /* 0x040fe20000400000 */
[----:B------:R-:W-:Y:S01]  /*82a0*/  LOP3.LUT R13, R50, 0xffffe000, RZ, 0xc0, !PT ;  /* 0xffffe000320d7812 */ /* 0x000fe200078ec0ff */
[----:B------:R-:W-:Y:S01]  /*82b0*/  FMUL R7, R33, R14 ;  /* 0x0000000e21077220 */ /* 0x000fe20000400000 */
[----:B------:R-:W-:Y:S01]  /*82c0*/  LOP3.LUT R14, R51, 0xffffe000, RZ, 0xc0, !PT ;  /* 0xffffe000330e7812 */ /* 0x000fe200078ec0ff */
[----:B------:R-:W-:Y:S01]  /*82d0*/  FMUL R12, R33, R19 ;  /* 0x00000013210c7220 */ /* 0x000fe20000400000 */
[----:B------:R-:W-:Y:S01]  /*82e0*/  F2FP.TF32.F32.PACK_B R17, R17 ;  /* 0x00000011ff11723e */ /* 0x000fe200024050ff */
[C---:B------:R-:W-:Y:S01]  /*82f0*/  FFMA R19, R35.reuse, R0, R4 ;  /* 0x0000000023137223 */ /* 0x040fe20000000004 */
[----:B------:R-:W-:Y:S01]  /*8300*/  LOP3.LUT R0, R44, 0xffffe000, RZ, 0xc0, !PT ;  /* 0xffffe0002c007812 */ /* 0x000fe200078ec0ff */
        /* <DEDUP_REMOVED lines=8> */
[----:B------:R-:W-:Y:S01]  /*8390*/  FFMA R6, R35, R13, R7 ;  /* 0x0000000d23067223 */ /* 0x000fe20000000007 */
[----:B------:R-:W-:Y:S01]  /*83a0*/  LOP3.LUT R13, R47, 0xffffe000, RZ, 0xc0, !PT ;  /* 0xffffe0002f0d7812 */ /* 0x000fe200078ec0ff */
[C---:B------:R-:W-:Y:S01]  /*83b0*/  FFMA R7, R35.reuse, R14, R8 ;  /* 0x0000000e23077223 */ /* 0x040fe20000000008 */
[C---:B------:R-:W-:Y:S03]  /*83c0*/  FFMA R8, R35.reuse, R0, R9 ;  /* 0x0000000023087223 */ /* 0x040fe60000000009 */
[----:B------:R1:W-:Y:S01]  /*83d0*/  STSM.16.M88.4 [R86+0x4400], R16 ;  /* 0x0044001056007844 */ /* 0x0003e20000000200 */
[----:B------:R-:W-:Y:S01]  /*83e0*/  F2FP.TF32.F32.PACK_B R4, R4 ;  /* 0x00000004ff04723e */ /* 0x000fe200024050ff */
[C---:B------:R-:W-:Y:S01]  /*83f0*/  FFMA R9, R35.reuse, R2, R10 ;  /* 0x0000000223097223 */ /* 0x040fe2000000000a */
[----:B------:R-:W-:Y:S01]  /*8400*/  F2FP.TF32.F32.PACK_B R5, R5 ;  /* 0x00000005ff05723e */ /* 0x000fe200024050ff */
[C---:B------:R-:W-:Y:S01]  /*8410*/  FFMA R10, R35.reuse, R3, R11 ;  /* 0x00000003230a7223 */ /* 0x040fe2000000000b */
[----:B------:R-:W-:Y:S01]  /*8420*/  FFMA R11, R35, R13, R12 ;  /* 0x0000000d230b7223 */ /* 0x000fe2000000000c */
[----:B------:R-:W-:Y:S01]  /*8430*/  F2FP.TF32.F32.PACK_B R6, R6 ;  /* 0x00000006ff06723e */ /* 0x000fe200024050ff */
[----:B------:R-:W-:Y:S01]  /*8440*/  IMAD.U32 R14, RZ, RZ, UR45 ;  /* 0x0000002dff0e7e24 */ /* 0x000fe2000f8e00ff */
[----:B------:R-:W-:Y:S02]  /*8450*/  F2FP.TF32.F32.PACK_B R7, R7 ;  /* 0x00000007ff07723e */ /* 0x000fe400024050ff */
[----:B------:R-:W-:Y:S02]  /*8460*/  F2FP.TF32.F32.PACK_B R8, R8 ;  /* 0x00000008ff08723e */ /* 0x000fe400024050ff */
[----:B------:R-:W-:Y:S01]  /*8470*/  F2FP.TF32.F32.PACK_B R9, R9 ;  /* 0x00000009ff09723e */ /* 0x000fe200024050ff */
[----:B------:R1:W-:Y:S01]  /*8480*/  STSM.16.M88.4 [R88+0x4000], R4 ;  /* 0x0040000458007844 */ /* 0x0003e20000000200 */
        /* <DEDUP_REMOVED lines=12> */
[----:B--2---:R-:W2:Y:S01]  /*8550*/  FENCE.VIEW.ASYNC.S ;  /* 0x00000000000073c6 */ /* 0x004ea20000000000 */
[----:B------:R-:W-:Y:S01]  /*8560*/  @P6 PRMT R14, R92, 0x654, R14 ;  /* 0x000006545c0e6816 */ /* 0x000fe2000000000e */
[----:B--2---:R-:W-:Y:S06]  /*8570*/  BAR.SYNC.DEFER_BLOCKING 0x1, 0x80 ;  /* 0x0042000000007b1d */ /* 0x004fec0000010000 */
[----:B------:R-:W-:Y:S05]  /*8580*/  @P0 BRA `(.L_x_115) ;  /* 0x00000000001c0947 */ /* 0x000fea0003800000 */
[----:B------:R-:W-:Y:S02]  /*8590*/  UIADD3 UR4, UP0, UPT, UR56, 0x680, URZ ;  /* 0x0000068038047890 */ /* 0x000fe4000ff1e0ff */
[----:B------:R-:W-:Y:S02]  /*85a0*/  UIADD3 UR40, UPT, UPT, UR50, 0x4400, URZ ;  /* 0x0000440032287890 */ /* 0x000fe4000fffe0ff */
[----:B------:R-:W-:Y:S02]  /*85b0*/  UIADD3 UR41, UPT, UPT, UR51, 0x40, URZ ;  /* 0x0000004033297890 */ /* 0x000fe4000fffe0ff */
[----:B------:R-:W-:Y:S09]  /*85c0*/  UIADD3.X UR5, UPT, UPT, URZ, UR57, URZ, UP0, !UPT ;  /* 0x00000039ff057290 */ /* 0x000ff200087fe4ff */
[----:B------:R2:W-:Y:S01]  /*85d0*/  UTMASTG.4D [UR40], [UR4] ;  /* 0x00000028040073b5 */ /* 0x0005e20008018000 */
[----:B------:R0:W-:Y:S01]  /*85e0*/  UTMACMDFLUSH ;  /* 0x00000000000079b7 */ /* 0x0001e20000000000 */
[----:B--2---:R-:W-:Y:S04]  /*85f0*/  DEPBAR.LE SB0, 0x1 ;  /* 0x000080400000791a */ /* 0x004fe80000000000 */
.L_x_115:
[----:B------:R-:W-:Y:S05]  /*8600*/  BSYNC.RECONVERGENT B0 ;  /* 0x0000000000007941 */ /* 0x000fea0003800200 */
.L_x_114:
        /* <DEDUP_REMOVED lines=8> */
[----:B--2---:R-:W-:Y:S06]  /*8690*/  @!P6 BRA `(.L_x_117) ;  /* 0x000000000050e947 */ /* 0x004fec0003800000 */
        /* <DEDUP_REMOVED lines=8> */
[----:B------:R-:W-:Y:S04]  /*8720*/  SHF.L.U32 R0, R75, 0x1f, RZ ;  /* 0x0000001f4b007819 */ /* 0x000fe800000006ff */
[----:B------:R-:W2:Y:S02]  /*8730*/  SYNCS.PHASECHK.TRANS64.TRYWAIT P0, [R2+URZ+0x40], R0 ;  /* 0x00004000020075a7 */ /* 0x000ea400080011ff */
[----:B--2---:R-:W-:Y:S05]  /*8740*/  @!P0 BRA `(.L_x_120) ;  /* 0x0000001400388947 */ /* 0x004fea0003800000 */
.L_x_119:
[----:B------:R-:W-:Y:S05]  /*8750*/  BSYNC B0 ;  /* 0x0000000000007941 */ /* 0x000fea0003800000 */
.L_x_118:
[----:B------:R-:W-:Y:S11]  /*8760*/  ISETP.NE.AND P0, PT, R91, RZ, PT ;  /* 0x000000ff5b00720c */ /* 0x000ff60003f05270 */
[----:B------:R-:W-:Y:S02]  /*8770*/  @!UPT UIADD3 URZ, UPT, UPT, URZ, URZ, URZ ;  /* 0x000000fffffff290 */ /* 0x000fe4000fffe0ff */
[----:B--2---:R-:W-:Y:S01]  /*8780*/  @P0 IADD3 R0, PT, PT, R81, R93, RZ ;  /* 0x0000005d51000210 */ /* 0x004fe20007ffe0ff */
[----:B------:R-:W-:Y:S05]  /*8790*/  @P0 WARPSYNC.ALL ;  /* 0x0000000000000948 */ /* 0x000fea0003800000 */
[----:B------:R2:W3:Y:S04]  /*87a0*/  @P0 LDSM.16.M88.4 R56, [R42+UR50+0x400] ;  /* 0x000400322a38083b */ /* 0x0004e80008000200 */
[----:B------:R2:W4:Y:S04]  /*87b0*/  @P0 LDSM.16.M88.4 R52, [R3+0x400] ;  /* 0x000400000334083b */ /* 0x0005280000000200 */
[----:B------:R2:W1:Y:S04]  /*87c0*/  @P0 LDSM.16.M88.4 R48, [R93+0x400] ;  /* 0x000400005d30083b */ /* 0x0004680000000200 */
[----:B------:R2:W1:Y:S02]  /*87d0*/  @P0 LDSM.16.M88.4 R44, [R0+0x400] ;  /* 0x00040000002c083b */ /* 0x0004640000000200 */
.L_x_117:
[----:B------:R-:W-:Y:S05]  /*87e0*/  BSYNC B1 ;  /* 0x0000000000017941 */ /* 0x000fea0003800000 */
.L_x_116:
[----:B--2---:R-:W-:Y:S05]  /*87f0*/  VIADD R0, R34, 0x60 ;  /* 0x0000006022007836 */ /* 0x004fea0000000000 */
[----:B------:R-:W-:Y:S04]  /*8800*/  SHF.R.U32.HI R0, RZ, 0x15, R0 ;  /* 0x00000015ff007819 */ /* 0x000fe80000011600 */
[----:B------:R-:W-:Y:S11]  /*8810*/  LOP3.LUT P0, RZ, R0, 0x3, R78, 0x48, !PT ;  /* 0x0000000300ff7812 */ /* 0x000ff6000780484e */
[----:B------:R-:W-:Y:S02]  /*8820*/  @!UPT UIADD3 URZ, UPT, UPT, URZ, URZ, URZ ;  /* 0x000000fffffff290 */ /* 0x000fe4000fffe0ff */
[----:B------:R-:W-:Y:S05]  /*8830*/  @!P0 BRA `(.L_x_121) ;  /* 0x0000000000408947 */ /* 0x000fea0003800000 */
[----:B------:R-:W2:Y:S01]  /*8840*/  LDCU.64 UR8, c[0x4][0x70] ;  /* 0x01000e00ff0877ac */ /* 0x000ea20008000a00 */
[----:B------:R-:W-:Y:S01]  /*8850*/  MOV R3, 0x0 ;  /* 0x0000000000037802 */ /* 0x000fe20000000f00 */
[----:B------:R-:W-:Y:S02]  /*8860*/  HFMA2 R12, -RZ, RZ, 0, 5.9604644775390625e-08 ;  /* 0x00000001ff0c7431 */ /* 0x000fe400000001ff */
[----:B-1----:R-:W-:Y:S02]  /*8870*/  IMAD.MOV.U32 R8, RZ, RZ, 0x192 ;  /* 0x00000192ff087424 */ /* 0x002fe400078e00ff */
[----:B------:R-:W-:Y:S01]  /*8880*/  IMAD.MOV.U32 R13, RZ, RZ, RZ ;  /* 0x000000ffff0d7224 */ /* 0x000fe200078e00ff */
[----:B------:R-:W1:Y:S01]  /*8890*/  LDCU.64 UR6, c[0x4][0x78] ;  /* 0x01000f00ff0677ac */ /* 0x000e620008000a00 */
[----:B------:R-:W3:Y:S01]  /*88a0*/  LDC.64 R2, c[0x4][R3] ;  /* 0x0100000003027b82 */ /* 0x000ee20000000a00 */
[----:B------:R-:W5:Y:S01]  /*88b0*/  LDCU.64 UR4, c[0x4][0x10] ;  /* 0x01000200ff0477ac */ /* 0x000f620008000a00 */
[----:B--2---:R-:W-:Y:S01]  /*88c0*/  MOV R5, UR9 ;  /* 0x0000000900057c02 */ /* 0x004fe20008000f00 */
[----:B------:R-:W-:Y:S01]  /*88d0*/  IMAD.U32 R4, RZ, RZ, UR8 ;  /* 0x00000008ff047e24 */ /* 0x000fe2000f8e00ff */
[----:B-1----:R-:W-:Y:S01]  /*88e0*/  MOV R7, UR7 ;  /* 0x0000000700077c02 */ /* 0x002fe20008000f00 */
[----:B------:R-:W-:Y:S01]  /*88f0*/  IMAD.U32 R6, RZ, RZ, UR6 ;  /* 0x00000006ff067e24 */ /* 0x000fe2000f8e00ff */
[----:B-----5:R-:W-:Y:S01]  /*8900*/  MOV R11, UR5 ;  /* 0x00000005000b7c02 */ /* 0x020fe20008000f00 */
[----:B------:R-:W-:Y:S02]  /*8910*/  IMAD.U32 R10, RZ, RZ, UR4 ;  /* 0x00000004ff0a7e24 */ /* 0x000fe4000f8e00ff */
[----:B------:R-:W-:Y:S07]  /*8920*/  LEPC R20, `(.L_x_121) ;  /* 0x000000001014794e */ /* 0x000fee0000000000 */
[----:B---34-:R-:W-:Y:S05]  /*8930*/  CALL.ABS.NOINC R2 ;  /* 0x0000000002007343 */ /* 0x018fea0003c00000 */
.L_x_121:
[----:B------:R-:W-:Y:S01]  /*8940*/  ISETP.NE.AND P0, PT, R77, RZ, PT ;  /* 0x000000ff4d00720c */ /* 0x000fe20003f05270 */
[----:B------:R-:W-:Y:S05]  /*8950*/  WARPSYNC.ALL ;  /* 0x0000000000007948 */ /* 0x000fea0003800000 */
[----:B------:R-:W-:Y:S01]  /*8960*/  R2UR UR4, R34 ;  /* 0x00000000220472ca */ /* 0x000fe200000e0000 */
[----:B------:R-:W-:Y:S01]  /*8970*/  BSSY.RECONVERGENT B0, `(.L_x_122) ;  /* 0x000005a000007945 */ /* 0x000fe20003800200 */
[----:B------:R-:W-:Y:S02]  /*8980*/  R2UR UR5, R41 ;  /* 0x00000000290572ca */ /* 0x000fe400000e0000 */
[----:B---3--:R-:W-:Y:S02]  /*8990*/  LOP3.LUT R0, R56, 0xffffe000, RZ, 0xc0, !PT ;  /* 0xffffe00038007812 */ /* 0x008fe400078ec0ff */
[----:B------:R-:W-:Y:S02]  /*89a0*/  LOP3.LUT R2, R57, 0xffffe000, RZ, 0xc0, !PT ;  /* 0xffffe00039027812 */ /* 0x000fe400078ec0ff */
[----:B------:R-:W-:Y:S02]  /*89b0*/  LOP3.LUT R3, R58, 0xffffe000, RZ, 0xc0, !PT ;  /* 0xffffe0003a037812 */ /* 0x000fe400078ec0ff */
[----:B------:R-:W-:Y:S02]  /*89c0*/  LOP3.LUT R20, R59, 0xffffe000, RZ, 0xc0, !PT ;  /* 0xffffe0003b147812 */ /* 0x000fe400078ec0ff */
[----:B----4-:R-:W-:Y:S01]  /*89d0*/  LOP3.LUT R21, R52, 0xffffe000, RZ, 0xc0, !PT ;  /* 0xffffe00034157812 */ /* 0x010fe200078ec0ff */
[----:B-1----:R-:W1:Y:S01]  /*89e0*/  LDTM.16dp128bit.x8 R4, tmem[UR4+0x60] ;  /* 0x00006004000479ee */ /* 0x002e620008180000 */
[----:B------:R-:W-:Y:S01]  /*89f0*/  LOP3.LUT R34, R53, 0xffffe000, RZ, 0xc0, !PT ;  /* 0xffffe00035227812 */ /* 0x000fe200078ec0ff */
[----:B------:R-:W-:Y:S01]  /*8a00*/  UIADD3 UR5, UPT, UPT, UR5, 0xb0, URZ ;  /* 0x000000b005057890 */ /* 0x000fe2000fffe0ff */
[----:B------:R-:W-:Y:S01]  /*8a10*/  LOP3.LUT R36, R54, 0xffffe000, RZ, 0xc0, !PT ;  /* 0xffffe00036247812 */ /* 0x000fe200078ec0ff */
[----:B------:R-:W-:Y:S01]  /*8a20*/  NOP ;  /* 0x0000000000007918 */ /* 0x000fe20000000000 */
[----:B------:R-:W-:Y:S01]  /*8a30*/  LOP3.LUT R37, R55, 0xffffe000, RZ, 0xc0, !PT ;  /* 0xffffe00037257812 */ /* 0x000fe200078ec0ff */
[----:B------:R-:W-:Y:S01]  /*8a40*/  UPRMT UR5, UR48, 0x654, UR5 ;  /* 0x0000065430057896 */ /* 0x000fe20008000005 */
[----:B------:R-:W-:Y:S02]  /*8a50*/  LOP3.LUT R38, R48, 0xffffe000, RZ, 0xc0, !PT ;  /* 0xffffe00030267812 */ /* 0x000fe400078ec0ff */
[----:B------:R-:W-:Y:S02]  /*8a60*/  LOP3.LUT R39, R49, 0xffffe000, RZ, 0xc0, !PT ;  /* 0xffffe00031277812 */ /* 0x000fe400078ec0ff */
[----:B------:R-:W-:Y:S02]  /*8a70*/  LOP3.LUT R40, R50, 0xffffe000, RZ, 0xc0, !PT ;  /* 0xffffe00032287812 */ /* 0x000fe400078ec0ff */
[----:B------:R-:W-:Y:S02]  /*8a80*/  LOP3.LUT R41, R51, 0xffffe000, RZ, 0xc0, !PT ;  /* 0xffffe00033297812 */ /* 0x000fe400078ec0ff */
[----:B------:R-:W-:Y:S01]  /*8a90*/  LOP3.LUT R42, R44, 0xffffe000, RZ, 0xc0, !PT ;  /* 0xffffe0002c2a7812 */ /* 0x000fe200078ec0ff */
[----:B-1----:R-:W-:Y:S01]  /*8aa0*/  SYNCS.ARRIVE.TRANS64.RED.A1T0 RZ, [UR5], RZ ;  /* 0x000000ffffff79a7 */ /* 0x002fe20008100405 */
[----:B------:R-:W-:Y:S02]  /*8ab0*/  LOP3.LUT R43, R45, 0xffffe000, RZ, 0xc0, !PT ;  /* 0xffffe0002d2b7812 */ /* 0x000fe400078ec0ff */
[----:B------:R-:W-:Y:S02]  /*8ac0*/  LOP3.LUT R44, R46, 0xffffe000, RZ, 0xc0, !PT ;  /* 0xffffe0002e2c7812 */ /* 0x000fe400078ec0ff */
[----:B------:R-:W-:Y:S01]  /*8ad0*/  LOP3.LUT R45, R47, 0xffffe000, RZ, 0xc0, !PT ;  /* 0xffffe0002f2d7812 */ /* 0x000fe200078ec0ff */
[C---:B------:R-:W-:Y:S01]  /*8ae0*/  FMUL R4, R33.reuse, R4 ;  /* 0x0000000421047220 */ /* 0x040fe20000400000 */
[C---:B------:R-:W-:Y:S01]  /*8af0*/  FMUL R5, R33.reuse, R5 ;  /* 0x0000000521057220 */ /* 0x040fe20000400000 */
[C---:B------:R-:W-:Y:S01]  /*8b00*/  FMUL R6, R33.reuse, R6 ;  /* 0x0000000621067220 */ /* 0x040fe20000400000 */
[----:B------:R-:W-:Y:S01]  /*8b10*/  FMUL R7, R33, R7 ;  /* 0x0000000721077220 */ /* 0x000fe20000400000 */
[----:B------:R-:W-:Y:S01]  /*8b20*/  FFMA R4, R35, R0, R4 ;  /* 0x0000000023047223 */ /* 0x000fe20000000004 */
[----:B------:R-:W-:Y:S01]  /*8b30*/  FMUL R8, R33, R8 ;  /* 0x0000000821087220 */ /* 0x000fe20000400000 */
[----:B------:R-:W-:Y:S01]  /*8b40*/  FFMA R5, R35, R2, R5 ;  /* 0x0000000223057223 */ /* 0x000fe20000000005 */
[----:B------:R-:W-:Y:S01]  /*8b50*/  FMUL R9, R33, R9 ;  /* 0x0000000921097220 */ /* 0x000fe20000400000 */
[----:B------:R-:W-:Y:S01]  /*8b60*/  FFMA R6, R35, R3, R6 ;  /* 0x0000000323067223 */ /* 0x000fe20000000006 */
[----:B------:R-:W-:Y:S01]  /*8b70*/  F2FP.TF32.F32.PACK_B R4, R4 ;  /* 0x00000004ff04723e */ /* 0x000fe200024050ff */
[----:B------:R-:W-:Y:S01]  /*8b80*/  FMUL R10, R33, R10 ;  /* 0x0000000a210a7220 */ /* 0x000fe20000400000 */
[----:B------:R-:W-:Y:S01]  /*8b90*/  F2FP.TF32.F32.PACK_B R5, R5 ;  /* 0x00000005ff05723e */ /* 0x000fe200024050ff */
[----:B------:R-:W-:Y:S01]  /*8ba0*/  FFMA R7, R35, R20, R7 ;  /* 0x0000001423077223 */ /* 0x000fe20000000007 */
[----:B------:R-:W-:Y:S01]  /*8bb0*/  FMUL R11, R33, R11 ;  /* 0x0000000b210b7220 */ /* 0x000fe20000400000 */
        /* <DEDUP_REMOVED lines=8> */
[----:B------:R-:W-:Y:S01]  /*8c40*/  F2FP.TF32.F32.PACK_B R6, R6 ;  /* 0x00000006ff06723e */ /* 0x000fe200024050ff */
[----:B------:R-:W-:Y:S01]  /*8c50*/  FFMA R12, R35, R38, R12 ;  /* 0x00000026230c7223 */ /* 0x000fe2000000000c */
[----:B------:R-:W-:Y:S01]  /*8c60*/  F2FP.TF32.F32.PACK_B R7, R7 ;  /* 0x00000007ff07723e */ /* 0x000fe200024050ff */
[----:B------:R-:W-:Y:S01]  /*8c70*/  FMUL R16, R33, R16 ;  /* 0x0000001021107220 */ /* 0x000fe20000400000 */
[----:B------:R-:W-:Y:S01]  /*8c80*/  FFMA R13, R35, R39, R13 ;  /* 0x00000027230d7223 */ /* 0x000fe2000000000d */
[----:B------:R-:W-:Y:S01]  /*8c90*/  FMUL R17, R33, R17 ;  /* 0x0000001121117220 */ /* 0x000fe20000400000 */
[----:B------:R-:W-:Y:S01]  /*8ca0*/  FFMA R14, R35, R40, R14 ;  /* 0x00000028230e7223 */ /* 0x000fe2000000000e */
[----:B------:R1:W-:Y:S01]  /*8cb0*/  STSM.16.M88.4 [R87+0x6400], R4 ;  /* 0x0064000457007844 */ /* 0x0003e20000000200 */
[----:B------:R-:W-:Y:S01]  /*8cc0*/  FMUL R18, R33, R18 ;  /* 0x0000001221127220 */ /* 0x000fe20000400000 */
[----:B------:R-:W-:Y:S01]  /*8cd0*/  FFMA R15, R35, R41, R15 ;  /* 0x00000029230f7223 */ /* 0x000fe2000000000f */
[----:B------:R-:W-:Y:S01]  /*8ce0*/  FMUL R19, R33, R19 ;  /* 0x0000001321137220 */ /* 0x000fe20000400000 */
[----:B------:R-:W-:Y:S01]  /*8cf0*/  F2FP.TF32.F32.PACK_B R8, R8 ;  /* 0x00000008ff08723e */ /* 0x000fe200024050ff */
[C---:B------:R-:W-:Y:S01]  /*8d00*/  FFMA R16, R35.reuse, R42, R16 ;  /* 0x0000002a23107223 */ /* 0x040fe20000000010 */
[----:B------:R-:W-:Y:S01]  /*8d10*/  F2FP.TF32.F32.PACK_B R9, R9 ;  /* 0x00000009ff09723e */ /* 0x000fe200024050ff */
[C---:B------:R-:W-:Y:S01]  /*8d20*/  FFMA R17, R35.reuse, R43, R17 ;  /* 0x0000002b23117223 */ /* 0x040fe20000000011 */
[----:B------:R-:W-:Y:S01]  /*8d30*/  F2FP.TF32.F32.PACK_B R10, R10 ;  /* 0x0000000aff0a723e */ /* 0x000fe200024050ff */
[C---:B------:R-:W-:Y:S01]  /*8d40*/  FFMA R18, R35.reuse, R44, R18 ;  /* 0x0000002c23127223 */ /* 0x040fe20000000012 */
[----:B------:R-:W-:Y:S01]  /*8d50*/  F2FP.TF32.F32.PACK_B R11, R11 ;  /* 0x0000000bff0b723e */ /* 0x000fe200024050ff */
[----:B------:R-:W-:Y:S01]  /*8d60*/  FFMA R19, R35, R45, R19 ;  /* 0x0000002d23137223 */ /* 0x000fe20000000013 */
[----:B------:R-:W-:Y:S02]  /*8d70*/  F2FP.TF32.F32.PACK_B R12, R12 ;  /* 0x0000000cff0c723e */ /* 0x000fe400024050ff */
[----:B------:R-:W-:Y:S01]  /*8d80*/  F2FP.TF32.F32.PACK_B R13, R13 ;  /* 0x0000000dff0d723e */ /* 0x000fe200024050ff */
[----:B------:R1:W-:Y:S01]  /*8d90*/  STSM.16.M88.4 [R86+0x6400], R8 ;  /* 0x0064000856007844 */ /* 0x0003e20000000200 */
[----:B------:R-:W-:Y:S02]  /*8da0*/  F2FP.TF32.F32.PACK_B R14, R14 ;  /* 0x0000000eff0e723e */ /* 0x000fe400024050ff */
[----:B------:R-:W-:Y:S02]  /*8db0*/  F2FP.TF32.F32.PACK_B R15, R15 ;  /* 0x0000000fff0f723e */ /* 0x000fe400024050ff */
[----:B------:R-:W-:Y:S02]  /*8dc0*/  F2FP.TF32.F32.PACK_B R16, R16 ;  /* 0x00000010ff10723e */ /* 0x000fe400024050ff */
[----:B------:R-:W-:Y:S01]  /*8dd0*/  F2FP.TF32.F32.PACK_B R17, R17 ;  /* 0x00000011ff11723e */ /* 0x000fe200024050ff */
[----:B------:R1:W-:Y:S01]  /*8de0*/  STSM.16.M88.4 [R88+0x6000], R12 ;  /* 0x0060000c58007844 */ /* 0x0003e20000000200 */
[----:B------:R-:W-:Y:S02]  /*8df0*/  F2FP.TF32.F32.PACK_B R18, R18 ;  /* 0x00000012ff12723e */ /* 0x000fe400024050ff */
[----:B------:R-:W-:Y:S05]  /*8e00*/  F2FP.TF32.F32.PACK_B R19, R19 ;  /* 0x00000013ff13723e */ /* 0x000fea00024050ff */
[----:B------:R1:W-:Y:S01]  /*8e10*/  STSM.16.M88.4 [R89+0x6000], R16 ;  /* 0x0060001059007844 */ /* 0x0003e20000000200 */
        /* <DEDUP_REMOVED lines=15> */
.L_x_123:
[----:B------:R-:W-:Y:S05]  /*8f10*/  BSYNC.RECONVERGENT B0 ;  /* 0x0000000000007941 */ /* 0x000fea0003800200 */
.L_x_122:
[----:B------:R-:W-:Y:S01]  /*8f20*/  BAR.SYNC.DEFER_BLOCKING 0x1, 0x80 ;  /* 0x0042000000007b1d */ /* 0x000fe20000010000 */
[----:B------:R-:W-:Y:S01]  /*8f30*/  UISETP.NE.AND UP0, UPT, UR53, -0x4, UPT ;  /* 0xfffffffc3500788c */ /* 0x000fe2000bf05270 */
[----:B------:R-:W-:Y:S08]  /*8f40*/  IADD3 R31, PT, PT, R31, 0x1, RZ ;  /* 0x000000011f1f7810 */ /* 0x000ff00007ffe0ff */
[----:B------:R-:W-:Y:S05]  /*8f50*/  BRA.U !UP0, `(.L_x_124) ;  /* 0x0000000108247547 */ /* 0x000fea000b800000 */
[----:B------:R-:W-:Y:S01]  /*8f60*/  ISETP.NE.AND P0, PT, R85, RZ, PT ;  /* 0x000000ff5500720c */ /* 0x000fe20003f05270 */
[----:B------:R-:W-:Y:S01]  /*8f70*/  IMAD.U32 R0, RZ, RZ, UR54 ;  /* 0x00000036ff007e24 */ /* 0x000fe2000f8e00ff */
[----:B------:R-:W-:Y:S04]  /*8f80*/  UIADD3 UR54, UPT, UPT, UR54, 0x1, URZ ;  /* 0x0000000136367890 */ /* 0x000fe8000fffe0ff */
[----:B------:R-:W-:Y:S04]  /*8f90*/  UISETP.NE.AND UP0, UPT, UR54, 0x4, UPT ;  /* 0x000000043600788c */ /* 0x000fe8000bf05270 */
[----:B------:R-:W-:Y:S03]  /*8fa0*/  USEL UR54, UR54, URZ, UP0 ;  /* 0x000000ff36367287 */ /* 0x000fe60008000000 */
[----:B------:R-:W-:Y:S05]  /*8fb0*/  @P0 LEA R0, R0, UR50, 0x3 ;  /* 0x0000003200000c11 */ /* 0x000fea000f8e18ff */
[----:B------:R-:W-:Y:S05]  /*8fc0*/  @P0 VIADD R0, R0, 0x60 ;  /* 0x0000006000000836 */ /* 0x000fea0000000000 */
[----:B------:R-:W-:Y:S04]  /*8fd0*/  @P0 PRMT R0, R92, 0x654, R0 ;  /* 0x000006545c000816 */ /* 0x000fe80000000000 */
[----:B------:R2:W-:Y:S03]  /*8fe0*/  @P0 SYNCS.ARRIVE.TRANS64.RED.A1T0 RZ, [R0+URZ], RZ ;  /* 0x000000ff00ff09a7 */ /* 0x0005e600081004ff */
.L_x_124:
[----:B------:R-:W-:Y:S01]  /*8ff0*/  ISETP.NE.AND P1, PT, R83, RZ, PT ;  /* 0x000000ff5300720c */ /* 0x000fe20003f25270 */
[----:B------:R-:W-:Y:S01]  /*9000*/  UIADD3 UR53, UPT, UPT, UR53, 0x4, URZ ;  /* 0x0000000435357890 */ /* 0x000fe2000fffe0ff */
[----:B------:R-:W-:Y:S01]  /*9010*/  ISETP.NE.AND P0, PT, R31, 0x2, PT ;  /* 0x000000021f00780c */ /* 0x000fe20003f05270 */
[----:B------:R-:W-:Y:S01]  /*9020*/  UMOV UR45, UR52 ;  /* 0x00000034002d7c82 */ /* 0x000fe20008000000 */
[----:B------:R-:W-:Y:S01]  /*9030*/  LOP3.LUT R73, R73, 0x1, RZ, 0x3c, !PT ;  /* 0x0000000149497812 */ /* 0x000fe200078e3cff */
[----:B-1----:R-:W-:Y:S01]  /*9040*/  IMAD.IADD R14, R29, 0x1, R66 ;  /* 0x000000011d0e7824 */ /* 0x002fe200078e0242 */
[----:B--2---:R-:W-:Y:S01]  /*9050*/  SEL R0, RZ, 0x1, P0 ;  /* 0x00000001ff007807 */ /* 0x004fe20000000000 */
[----:B------:R-:W-:Y:S01]  /*9060*/  IMAD.IADD R15, R30, 0x1, R67 ;  /* 0x000000011e0f7824 */ /* 0x000fe200078e0243 */
[----:B------:R-:W-:Y:S02]  /*9070*/  SEL R31, R31, RZ, P0 ;  /* 0x000000ff1f1f7207 */ /* 0x000fe40000000000 */
[----:B------:R-:W-:Y:S03]  /*9080*/  LOP3.LUT R74, R74, R0, RZ, 0x3c, !PT ;  /* 0x000000004a4a7212 */ /* 0x000fe600078e3cff */
[----:B------:R-:W-:Y:S05]  /*9090*/  @P1 BRA `(.L_x_125) ;  /* 0xffffffc800541947 */ /* 0x000fea000383ffff */
[----:B------:R-:W-:-:S09]  /*90a0*/  UISETP.NE.AND UP0, UPT, UR49, URZ, UPT ;  /* 0x000000ff3100728c */ /* 0x000fd2000bf05270 */
[----:B------:R-:W-:Y:S05]  /*90b0*/  BRA.U !UP0, `(.L_x_126) ;  /* 0x0000000108487547 */ /* 0x000fea000b800000 */
[----:B------:R-:W1:Y:S02]  /*90c0*/  LDCU.64 UR4, c[0x0][0x890] ;  /* 0x00011200ff0477ac */ /* 0x000e640008000a00 */
[----:B-1----:R-:W-:-:S04]  /*90d0*/  UISETP.NE.U32.AND UP0, UPT, UR4, URZ, UPT ;  /* 0x000000ff0400728c */ /* 0x002fc8000bf05070 */
[----:B------:R-:W-:-:S09]  /*90e0*/  UISETP.NE.AND.EX UP0, UPT, UR5, URZ, UPT, UP0 ;  /* 0x000000ff0500728c */ /* 0x000fd2000bf05300 */
[----:B------:R-:W-:Y:S05]  /*90f0*/  BRA.U UP0, `(.L_x_127) ;  /* 0x00000001000c7547 */ /* 0x000fea000b800000 */
[----:B------:R-:W-:-:S13]  /*9100*/  FSETP.NEU.AND P0, PT, R35, RZ, PT ;  /* 0x000000ff2300720b */ /* 0x000fda0003f0d000 */
[----:B------:R-:W-:Y:S05]  /*9110*/  @!P0 EXIT ;  /* 0x000000000000894d */ /* 0x000fea0003800000 */
[----:B------:R-:W-:Y:S05]  /*9120*/  BRA `(.L_x_126) ;  /* 0x00000000002c7947 */ /* 0x000fea0003800000 */
.L_x_127:
[----:B------:R-:W-:Y:S01]  /*9130*/  ISETP.NE.AND P0, PT, R84, RZ, PT ;  /* 0x000000ff5400720c */ /* 0x000fe20003f05270 */
[----:B------:R-:W-:-:S12]  /*9140*/  BSSY.RECONVERGENT B0, `(.L_x_126) ;  /* 0x0000009000007945 */ /* 0x000fd80003800200 */
[----:B------:R-:W-:Y:S05]  /*9150*/  @P0 BRA `(.L_x_128) ;  /* 0x0000000000140947 */ /* 0x000fea0003800000 */
[----:B------:R-:W1:Y:S02]  /*9160*/  LDCU.64 UR4, c[0x0][0x888] ;  /* 0x00011100ff0477ac */ /* 0x000e640008000a00 */
[----:B-1----:R-:W-:-:S04]  /*9170*/  ISETP.NE.U32.AND P0, PT, RZ, UR4, PT ;  /* 0x00000004ff007c0c */ /* 0x002fc8000bf05070 */
[----:B------:R-:W-:-:S13]  /*9180*/  ISETP.NE.AND.EX P0, PT, RZ, UR5, PT, P0 ;  /* 0x00000005ff007c0c */ /* 0x000fda000bf05300 */
[----:B------:R-:W-:Y:S05]  /*9190*/  @!P0 EXIT ;  /* 0x000000000000894d */ /* 0x000fea0003800000 */
[----:B------:R-:W-:Y:S05]  /*91a0*/  BRA `(.L_x_129) ;  /* 0x0000000000087947 */ /* 0x000fea0003800000 */
.L_x_128:
[----:B------:R-:W-:-:S13]  /*91b0*/  FSETP.NEU.AND P0, PT, R35, RZ, PT ;  /* 0x000000ff2300720b */ /* 0x000fda0003f0d000 */
[----:B------:R-:W-:Y:S05]  /*91c0*/  @!P0 EXIT ;  /* 0x000000000000894d */ /* 0x000fea0003800000 */
.L_x_129:
[----:B------:R-:W-:Y:S05]  /*91d0*/  BSYNC.RECONVERGENT B0 ;  /* 0x0000000000007941 */ /* 0x000fea0003800200 */
.L_x_126:
[----:B------:R-:W-:Y:S01]  /*91e0*/  ULEA UR4, UR54, UR50, 0x3 ;  /* 0x0000003236047291 */ /* 0x000fe2000f8e18ff */
[----:B------:R-:W-:-:S04]  /*91f0*/  DEPBAR.LE SB0, 0x0 ;  /* 0x000080000000791a */ /* 0x000fc80000000000 */
[----:B------:R-:W-:-:S04]  /*9200*/  UIADD3 UR4, UPT, UPT, UR4, 0x60, URZ ;  /* 0x0000006004047890 */ /* 0x000fc8000fffe0ff */
[----:B------:R-:W-:-:S09]  /*9210*/  UPRMT UR4, UR48, 0x654, UR4 ;  /* 0x0000065430047896 */ /* 0x000fd20008000004 */
[----:B------:R-:W-:Y:S01]  /*9220*/  SYNCS.ARRIVE.TRANS64.RED.A1T0 RZ, [UR4], RZ ;  /* 0x000000ffffff79a7 */ /* 0x000fe20008100404 */
[----:B------:R-:W-:Y:S05]  /*9230*/  EXIT ;  /* 0x000000000000794d */ /* 0x000fea0003800000 */
.L_x_24:
[----:B------:R-:W-:Y:S07]  /*9240*/  MOV R3, UR49 ;  /* 0x0000003100037c02 */ /* 0x000fee0008000f00 */
.L_x_130:
[----:B--2---:R2:W3:Y:S02]  /*9250*/  SYNCS.PHASECHK.TRANS64.TRYWAIT P0, [R3+URZ+0x20], R14 ;  /* 0x0000200e030075a7 */ /* 0x0044e400080011ff */
[----:B---3--:R-:W-:Y:S05]  /*9260*/  @!P0 NANOSLEEP.SYNCS 0x989680 ;  /* 0x009896800000895d */ /* 0x008fea0003900000 */
[----:B------:R-:W3:Y:S02]  /*9270*/  @!P0 SYNCS.PHASECHK.TRANS64 P0, [R3+URZ+0x20], R14 ;  /* 0x0000200e030085a7 */ /* 0x000ee400080010ff */
[----:B---3--:R-:W-:Y:S05]  /*9280*/  @!P0 BRA `(.L_x_130) ;  /* 0xfffffffc00f08947 */ /* 0x008fea000383ffff */
[----:B------:R-:W-:Y:S05]  /*9290*/  BRA `(.L_x_23) ;  /* 0xffffff88002c7947 */ /* 0x000fea000383ffff */
.L_x_31:
[----:B------:R-:W-:Y:S07]  /*92a0*/  MOV R3, UR57 ;  /* 0x0000003900037c02 */ /* 0x000fee0008000f00 */
.L_x_131:
[----:B---3--:R3:W4:Y:S02]  /*92b0*/  SYNCS.PHASECHK.TRANS64.TRYWAIT P0, [R3+URZ+0x20], R5 ;  /* 0x00002005030075a7 */ /* 0x00872400080011ff */
[----:B----4-:R-:W-:Y:S05]  /*92c0*/  @!P0 NANOSLEEP.SYNCS 0x989680 ;  /* 0x009896800000895d */ /* 0x010fea0003900000 */
[----:B------:R-:W4:Y:S02]  /*92d0*/  @!P0 SYNCS.PHASECHK.TRANS64 P0, [R3+URZ+0x20], R5 ;  /* 0x00002005030085a7 */ /* 0x000f2400080010ff */
[----:B----4-:R-:W-:Y:S05]  /*92e0*/  @!P0 BRA `(.L_x_131) ;  /* 0xfffffffc00f08947 */ /* 0x010fea000383ffff */
[----:B------:R-:W-:Y:S05]  /*92f0*/  BRA `(.L_x_30) ;  /* 0xffffff8c00d47947 */ /* 0x000fea000383ffff */
.L_x_36:
[----:B-1----:R-:W-:-:S07]  /*9300*/  MOV R2, UR61 ;  /* 0x0000003d00027c02 */ /* 0x002fce0008000f00 */
.L_x_132:
[----:B-1----:R1:W2:Y:S02]  /*9310*/  SYNCS.PHASECHK.TRANS64.TRYWAIT P0, [R2+URZ+0x90], R3 ;  /* 0x00009003020075a7 */ /* 0x0022a400080011ff */
[----:B--2---:R-:W-:Y:S05]  /*9320*/  @!P0 NANOSLEEP.SYNCS 0x989680 ;  /* 0x009896800000895d */ /* 0x004fea0003900000 */
[----:B------:R-:W2:Y:S02]  /*9330*/  @!P0 SYNCS.PHASECHK.TRANS64 P0, [R2+URZ+0x90], R3 ;  /* 0x00009003020085a7 */ /* 0x000ea400080010ff */
[----:B--2---:R-:W-:Y:S05]  /*9340*/  @!P0 BRA `(.L_x_132) ;  /* 0xfffffffc00f08947 */ /* 0x004fea000383ffff */
[----:B------:R-:W-:Y:S05]  /*9350*/  BRA `(.L_x_133) ;  /* 0xffffff94001c7947 */ /* 0x000fea000383ffff */
.L_x_40:
[----:B------:R-:W-:-:S07]  /*9360*/  MOV R0, UR4 ;  /* 0x0000000400007c02 */ /* 0x000fce0008000f00 */
.L_x_134:
[----:B-1----:R1:W2:Y:S02]  /*9370*/  SYNCS.PHASECHK.TRANS64.TRYWAIT P0, [R0+URZ], R2 ;  /* 0x00000002000075a7 */ /* 0x0022a400080011ff */
[----:B--2---:R-:W-:Y:S05]  /*9380*/  @!P0 NANOSLEEP.SYNCS 0x989680 ;  /* 0x009896800000895d */ /* 0x004fea0003900000 */
[----:B------:R-:W2:Y:S02]  /*9390*/  @!P0 SYNCS.PHASECHK.TRANS64 P0, [R0+URZ], R2 ;  /* 0x00000002000085a7 */ /* 0x000ea400080010ff */
[----:B--2---:R-:W-:Y:S05]  /*93a0*/  @!P0 BRA `(.L_x_134) ;  /* 0xfffffffc00f08947 */ /* 0x004fea000383ffff */
[----:B------:R-:W-:Y:S05]  /*93b0*/  BRA `(.L_x_135) ;  /* 0xffffff98006c7947 */ /* 0x000fea000383ffff */
.L_x_41:
[----:B------:R-:W-:-:S07]  /*93c0*/  MOV R0, UR4 ;  /* 0x0000000400007c02 */ /* 0x000fce0008000f00 */
.L_x_136:
[----:B-1----:R1:W2:Y:S02]  /*93d0*/  SYNCS.PHASECHK.TRANS64.TRYWAIT P0, [R0+URZ], R3 ;  /* 0x00000003000075a7 */ /* 0x0022a400080011ff */
[----:B--2---:R-:W-:Y:S05]  /*93e0*/  @!P0 NANOSLEEP.SYNCS 0x989680 ;  /* 0x009896800000895d */ /* 0x004fea0003900000 */
[----:B------:R-:W2:Y:S02]  /*93f0*/  @!P0 SYNCS.PHASECHK.TRANS64 P0, [R0+URZ], R3 ;  /* 0x00000003000085a7 */ /* 0x000ea400080010ff */
[----:B--2---:R-:W-:Y:S05]  /*9400*/  @!P0 BRA `(.L_x_136) ;  /* 0xfffffffc00f08947 */ /* 0x004fea000383ffff */
[----:B------:R-:W-:Y:S05]  /*9410*/  BRA `(.L_x_137) ;  /* 0xffffff9800787947 */ /* 0x000fea000383ffff */
.L_x_42:
[----:B------:R-:W-:-:S07]  /*9420*/  MOV R0, UR4 ;  /* 0x0000000400007c02 */ /* 0x000fce0008000f00 */
.L_x_138:
[----:B-1----:R1:W2:Y:S02]  /*9430*/  SYNCS.PHASECHK.TRANS64.TRYWAIT P0, [R0+URZ], R3 ;  /* 0x00000003000075a7 */ /* 0x0022a400080011ff */
[----:B--2---:R-:W-:Y:S05]  /*9440*/  @!P0 NANOSLEEP.SYNCS 0x989680 ;  /* 0x009896800000895d */ /* 0x004fea0003900000 */
[----:B------:R-:W2:Y:S02]  /*9450*/  @!P0 SYNCS.PHASECHK.TRANS64 P0, [R0+URZ], R3 ;  /* 0x00000003000085a7 */ /* 0x000ea400080010ff */
[----:B--2---:R-:W-:Y:S05]  /*9460*/  @!P0 BRA `(.L_x_138) ;  /* 0xfffffffc00f08947 */ /* 0x004fea000383ffff */
[----:B------:R-:W-:Y:S05]  /*9470*/  BRA `(.L_x_139) ;  /* 0xffffff9800847947 */ /* 0x000fea000383ffff */
.L_x_45:
[----:B------:R-:W-:-:S07]  /*9480*/  MOV R4, UR48 ;  /* 0x0000003000047c02 */ /* 0x000fce0008000f00 */
.L_x_140:
[----:B--2---:R2:W3:Y:S02]  /*9490*/  SYNCS.PHASECHK.TRANS64.TRYWAIT P1, [R4+URZ+0x98], R6 ;  /* 0x00009806040075a7 */ /* 0x0044e400080211ff */
[----:B---3--:R-:W-:Y:S05]  /*94a0*/  @!P1 NANOSLEEP.SYNCS 0x989680 ;  /* 0x009896800000995d */ /* 0x008fea0003900000 */
[----:B------:R-:W3:Y:S02]  /*94b0*/  @!P1 SYNCS.PHASECHK.TRANS64 P1, [R4+URZ+0x98], R6 ;  /* 0x00009806040095a7 */ /* 0x000ee400080210ff */
[----:B---3--:R-:W-:Y:S05]  /*94c0*/  @!P1 BRA `(.L_x_140) ;  /* 0xfffffffc00f09947 */ /* 0x008fea000383ffff */
[----:B------:R-:W-:Y:S05]  /*94d0*/  BRA `(.L_x_141) ;  /* 0xffffff9800e87947 */ /* 0x000fea000383ffff */
.L_x_46:
[----:B--2---:R-:W-:-:S07]  /*94e0*/  MOV R4, UR48 ;  /* 0x0000003000047c02 */ /* 0x004fce0008000f00 */
.L_x_142:
[----:B--2---:R2:W3:Y:S02]  /*94f0*/  SYNCS.PHASECHK.TRANS64.TRYWAIT P1, [R4+URZ+0x90], R5 ;  /* 0x00009005040075a7 */ /* 0x0044e400080211ff */
[----:B---3--:R-:W-:Y:S05]  /*9500*/  @!P1 NANOSLEEP.SYNCS 0x989680 ;  /* 0x009896800000995d */ /* 0x008fea0003900000 */
[----:B------:R-:W3:Y:S02]  /*9510*/  @!P1 SYNCS.PHASECHK.TRANS64 P1, [R4+URZ+0x90], R5 ;  /* 0x00009005040095a7 */ /* 0x000ee400080210ff */
[----:B---3--:R-:W-:Y:S05]  /*9520*/  @!P1 BRA `(.L_x_142) ;  /* 0xfffffffc00f09947 */ /* 0x008fea000383ffff */
[----:B------:R-:W-:Y:S05]  /*9530*/  BRA `(.L_x_143) ;  /* 0xffffff9800f07947 */ /* 0x000fea000383ffff */
.L_x_54:
[----:B------:R-:W-:-:S07]  /*9540*/  MOV R0, UR7 ;  /* 0x0000000700007c02 */ /* 0x000fce0008000f00 */
.L_x_144:
[----:B--2---:R2:W3:Y:S02]  /*9550*/  SYNCS.PHASECHK.TRANS64.TRYWAIT P0, [R0+URZ+0x90], R4 ;  /* 0x00009004000075a7 */ /* 0x0044e400080011ff */
[----:B---3--:R-:W-:Y:S05]  /*9560*/  @!P0 NANOSLEEP.SYNCS 0x989680 ;  /* 0x009896800000895d */ /* 0x008fea0003900000 */
[----:B------:R-:W3:Y:S02]  /*9570*/  @!P0 SYNCS.PHASECHK.TRANS64 P0, [R0+URZ+0x90], R4 ;  /* 0x00009004000085a7 */ /* 0x000ee400080010ff */
[----:B---3--:R-:W-:Y:S05]  /*9580*/  @!P0 BRA `(.L_x_144) ;  /* 0xfffffffc00f08947 */ /* 0x008fea000383ffff */
[----:B------:R-:W-:Y:S05]  /*9590*/  BRA `(.L_x_145) ;  /* 0xffffffa0009c7947 */ /* 0x000fea000383ffff */
.L_x_55:
[----:B------:R-:W-:-:S07]  /*95a0*/  MOV R4, UR9 ;  /* 0x0000000900047c02 */ /* 0x000fce0008000f00 */
.L_x_146:
[----:B--2---:R2:W3:Y:S02]  /*95b0*/  SYNCS.PHASECHK.TRANS64.TRYWAIT P0, [R4+URZ+0xb0], R0 ;  /* 0x0000b000040075a7 */ /* 0x0044e400080011ff */
[----:B---3--:R-:W-:Y:S05]  /*95c0*/  @!P0 NANOSLEEP.SYNCS 0x989680 ;  /* 0x009896800000895d */ /* 0x008fea0003900000 */
[----:B------:R-:W3:Y:S02]  /*95d0*/  @!P0 SYNCS.PHASECHK.TRANS64 P0, [R4+URZ+0xb0], R0 ;  /* 0x0000b000040085a7 */ /* 0x000ee400080010ff */
[----:B---3--:R-:W-:Y:S05]  /*95e0*/  @!P0 BRA `(.L_x_146) ;  /* 0xfffffffc00f08947 */ /* 0x008fea000383ffff */
[----:B------:R-:W-:Y:S05]  /*95f0*/  BRA `(.L_x_147) ;  /* 0xffffffa000b87947 */ /* 0x000fea000383ffff */
.L_x_58:
[----:B--2---:R-:W-:Y:S07]  /*9600*/  MOV R0, UR8 ;  /* 0x0000000800007c02 */ /* 0x004fee0008000f00 */
.L_x_148:
[----:B--2---:R2:W3:Y:S02]  /*9610*/  SYNCS.PHASECHK.TRANS64.TRYWAIT P0, [R0+URZ], R5 ;  /* 0x00000005000075a7 */ /* 0x0044e400080011ff */
[----:B---3--:R-:W-:Y:S05]  /*9620*/  @!P0 NANOSLEEP.SYNCS 0x989680 ;  /* 0x009896800000895d */ /* 0x008fea0003900000 */
[----:B------:R-:W3:Y:S02]  /*9630*/  @!P0 SYNCS.PHASECHK.TRANS64 P0, [R0+URZ], R5 ;  /* 0x00000005000085a7 */ /* 0x000ee400080010ff */
[----:B---3--:R-:W-:Y:S05]  /*9640*/  @!P0 BRA `(.L_x_148) ;  /* 0xfffffffc00f08947 */ /* 0x008fea000383ffff */
[----:B------:R-:W-:Y:S05]  /*9650*/  BRA `(.L_x_57) ;  /* 0xffffffa000e87947 */ /* 0x000fea000383ffff */
.L_x_61:
[----:B------:R-:W-:-:S07]  /*9660*/  MOV R0, UR5 ;  /* 0x0000000500007c02 */ /* 0x000fce0008000f00 */
.L_x_149:
[----:B--2---:R2:W4:Y:S02]  /*9670*/  SYNCS.PHASECHK.TRANS64.TRYWAIT P0, [R0+URZ], R3 ;  /* 0x00000003000075a7 */ /* 0x00452400080011ff */
[----:B----4-:R-:W-:Y:S05]  /*9680*/  @!P0 NANOSLEEP.SYNCS 0x989680 ;  /* 0x009896800000895d */ /* 0x010fea0003900000 */
[----:B------:R-:W4:Y:S02]  /*9690*/  @!P0 SYNCS.PHASECHK.TRANS64 P0, [R0+URZ], R3 ;  /* 0x00000003000085a7 */ /* 0x000f2400080010ff */
[----:B----4-:R-:W-:Y:S05]  /*96a0*/  @!P0 BRA `(.L_x_149) ;  /* 0xfffffffc00f08947 */ /* 0x010fea000383ffff */
[----:B------:R-:W-:Y:S05]  /*96b0*/  BRA `(.L_x_150) ;  /* 0xffffffa800307947 */ /* 0x000fea000383ffff */
.L_x_62:
[----:B------:R-:W-:-:S07]  /*96c0*/  MOV R0, UR6 ;  /* 0x0000000600007c02 */ /* 0x000fce0008000f00 */
.L_x_151:
[----:B--2---:R2:W4:Y:S02]  /*96d0*/  SYNCS.PHASECHK.TRANS64.TRYWAIT P0, [R0+URZ], R3 ;  /* 0x00000003000075a7 */ /* 0x00452400080011ff */
[----:B----4-:R-:W-:Y:S05]  /*96e0*/  @!P0 NANOSLEEP.SYNCS 0x989680 ;  /* 0x009896800000895d */ /* 0x010fea0003900000 */
[----:B------:R-:W4:Y:S02]  /*96f0*/  @!P0 SYNCS.PHASECHK.TRANS64 P0, [R0+URZ], R3 ;  /* 0x00000003000085a7 */ /* 0x000f2400080010ff */
[----:B----4-:R-:W-:Y:S05]  /*9700*/  @!P0 BRA `(.L_x_151) ;  /* 0xfffffffc00f08947 */ /* 0x010fea000383ffff */
[----:B------:R-:W-:Y:S05]  /*9710*/  BRA `(.L_x_152) ;  /* 0xffffffa8003c7947 */ /* 0x000fea000383ffff */
.L_x_67:
[----:B------:R-:W-:Y:S07]  /*9720*/  MOV R9, UR15 ;  /* 0x0000000f00097c02 */ /* 0x000fee0008000f00 */
.L_x_153:
[----:B--2---:R2:W3:Y:S02]  /*9730*/  SYNCS.PHASECHK.TRANS64.TRYWAIT P2, [R9+URZ+0x90], R2 ;  /* 0x00009002090075a7 */ /* 0x0044e400080411ff */
[----:B---3--:R-:W-:Y:S05]  /*9740*/  @!P2 NANOSLEEP.SYNCS 0x989680 ;  /* 0x009896800000a95d */ /* 0x008fea0003900000 */
[----:B------:R-:W3:Y:S02]  /*9750*/  @!P2 SYNCS.PHASECHK.TRANS64 P2, [R9+URZ+0x90], R2 ;  /* 0x000090020900a5a7 */ /* 0x000ee400080410ff */
[----:B---3--:R-:W-:Y:S05]  /*9760*/  @!P2 BRA `(.L_x_153) ;  /* 0xfffffffc00f0a947 */ /* 0x008fea000383ffff */
[----:B------:R-:W-:Y:S05]  /*9770*/  BRA `(.L_x_154) ;  /* 0xffffffac00e07947 */ /* 0x000fea000383ffff */
.L_x_70:
[----:B------:R-:W-:Y:S07]  /*9780*/  MOV R0, UR15 ;  /* 0x0000000f00007c02 */ /* 0x000fee0008000f00 */
.L_x_155:
[----:B--2---:R2:W3:Y:S02]  /*9790*/  SYNCS.PHASECHK.TRANS64.TRYWAIT P0, [R0+URZ+0x88], R2 ;  /* 0x00008802000075a7 */ /* 0x0044e400080011ff */
[----:B---3--:R-:W-:Y:S05]  /*97a0*/  @!P0 NANOSLEEP.SYNCS 0x989680 ;  /* 0x009896800000895d */ /* 0x008fea0003900000 */
[----:B------:R-:W3:Y:S02]  /*97b0*/  @!P0 SYNCS.PHASECHK.TRANS64 P0, [R0+URZ+0x88], R2 ;  /* 0x00008802000085a7 */ /* 0x000ee400080010ff */
[----:B---3--:R-:W-:Y:S05]  /*97c0*/  @!P0 BRA `(.L_x_155) ;  /* 0xfffffffc00f08947 */ /* 0x008fea000383ffff */
[----:B------:R-:W-:Y:S05]  /*97d0*/  BRA `(.L_x_69) ;  /* 0xffffffb000f07947 */ /* 0x000fea000383ffff */
.L_x_73:
[----:B------:R-:W-:Y:S07]  /*97e0*/  MOV R0, UR15 ;  /* 0x0000000f00007c02 */ /* 0x000fee0008000f00 */
.L_x_156:
[----:B-1----:R1:W2:Y:S02]  /*97f0*/  SYNCS.PHASECHK.TRANS64.TRYWAIT P0, [R0+URZ+0x60], R14 ;  /* 0x0000600e000075a7 */ /* 0x0022a400080011ff */
[----:B--2---:R-:W-:Y:S05]  /*9800*/  @!P0 NANOSLEEP.SYNCS 0x989680 ;  /* 0x009896800000895d */ /* 0x004fea0003900000 */
[----:B------:R-:W2:Y:S02]  /*9810*/  @!P0 SYNCS.PHASECHK.TRANS64 P0, [R0+URZ+0x60], R14 ;  /* 0x0000600e000085a7 */ /* 0x000ea400080010ff */
[----:B--2---:R-:W-:Y:S05]  /*9820*/  @!P0 BRA `(.L_x_156) ;  /* 0xfffffffc00f08947 */ /* 0x004fea000383ffff */
[----:B------:R-:W-:Y:S05]  /*9830*/  BRA `(.L_x_157) ;  /* 0xffffffb400a87947 */ /* 0x000fea000383ffff */
.L_x_74:
[----:B------:R-:W-:Y:S07]  /*9840*/  MOV R0, UR15 ;  /* 0x0000000f00007c02 */ /* 0x000fee0008000f00 */
.L_x_158:
[----:B-1----:R1:W2:Y:S02]  /*9850*/  SYNCS.PHASECHK.TRANS64.TRYWAIT P0, [R0+URZ+0x68], R14 ;  /* 0x0000680e000075a7 */ /* 0x0022a400080011ff */
[----:B--2---:R-:W-:Y:S05]  /*9860*/  @!P0 NANOSLEEP.SYNCS 0x989680 ;  /* 0x009896800000895d */ /* 0x004fea0003900000 */
[----:B------:R-:W2:Y:S02]  /*9870*/  @!P0 SYNCS.PHASECHK.TRANS64 P0, [R0+URZ+0x68], R14 ;  /* 0x0000680e000085a7 */ /* 0x000ea400080010ff */
[----:B--2---:R-:W-:Y:S05]  /*9880*/  @!P0 BRA `(.L_x_158) ;  /* 0xfffffffc00f08947 */ /* 0x004fea000383ffff */
[----:B------:R-:W-:Y:S05]  /*9890*/  BRA `(.L_x_159) ;  /* 0xffffffb400dc7947 */ /* 0x000fea000383ffff */
.L_x_75:
[----:B------:R-:W-:Y:S07]  /*98a0*/  MOV R0, UR15 ;  /* 0x0000000f00007c02 */ /* 0x000fee0008000f00 */
.L_x_160:
[----:B-1----:R1:W2:Y:S02]  /*98b0*/  SYNCS.PHASECHK.TRANS64.TRYWAIT P0, [R0+URZ+0x70], R14 ;  /* 0x0000700e000075a7 */ /* 0x0022a400080011ff */
[----:B--2---:R-:W-:Y:S05]  /*98c0*/  @!P0 NANOSLEEP.SYNCS 0x989680 ;  /* 0x009896800000895d */ /* 0x004fea0003900000 */
[----:B------:R-:W2:Y:S02]  /*98d0*/  @!P0 SYNCS.PHASECHK.TRANS64 P0, [R0+URZ+0x70], R14 ;  /* 0x0000700e000085a7 */ /* 0x000ea400080010ff */
[----:B--2---:R-:W-:Y:S05]  /*98e0*/  @!P0 BRA `(.L_x_160) ;  /* 0xfffffffc00f08947 */ /* 0x004fea000383ffff */
[----:B------:R-:W-:Y:S05]  /*98f0*/  BRA `(.L_x_161) ;  /* 0xffffffb800207947 */ /* 0x000fea000383ffff */
.L_x_76:
[----:B------:R-:W-:Y:S07]  /*9900*/  MOV R0, UR15 ;  /* 0x0000000f00007c02 */ /* 0x000fee0008000f00 */
.L_x_162:
[----:B-1----:R1:W2:Y:S02]  /*9910*/  SYNCS.PHASECHK.TRANS64.TRYWAIT P0, [R0+URZ+0x78], R14 ;  /* 0x0000780e000075a7 */ /* 0x0022a400080011ff */
[----:B--2---:R-:W-:Y:S05]  /*9920*/  @!P0 NANOSLEEP.SYNCS 0x989680 ;  /* 0x009896800000895d */ /* 0x004fea0003900000 */
[----:B------:R-:W2:Y:S02]  /*9930*/  @!P0 SYNCS.PHASECHK.TRANS64 P0, [R0+URZ+0x78], R14 ;  /* 0x0000780e000085a7 */ /* 0x000ea400080010ff */
[----:B--2---:R-:W-:Y:S05]  /*9940*/  @!P0 BRA `(.L_x_162) ;  /* 0xfffffffc00f08947 */ /* 0x004fea000383ffff */
[----:B------:R-:W-:Y:S05]  /*9950*/  BRA `(.L_x_163) ;  /* 0xffffffb800a47947 */ /* 0x000fea000383ffff */
.L_x_78:
[----:B------:R-:W-:-:S07]  /*9960*/  MOV R0, UR15 ;  /* 0x0000000f00007c02 */ /* 0x000fce0008000f00 */
.L_x_164:
[----:B-1----:R1:W2:Y:S02]  /*9970*/  SYNCS.PHASECHK.TRANS64.TRYWAIT P0, [R0+URZ+0x60], R2 ;  /* 0x00006002000075a7 */ /* 0x0022a400080011ff */
[----:B--2---:R-:W-:Y:S05]  /*9980*/  @!P0 NANOSLEEP.SYNCS 0x989680 ;  /* 0x009896800000895d */ /* 0x004fea0003900000 */
[----:B------:R-:W2:Y:S02]  /*9990*/  @!P0 SYNCS.PHASECHK.TRANS64 P0, [R0+URZ+0x60], R2 ;  /* 0x00006002000085a7 */ /* 0x000ea400080010ff */
[----:B--2---:R-:W-:Y:S05]  /*99a0*/  @!P0 BRA `(.L_x_164) ;  /* 0xfffffffc00f08947 */ /* 0x004fea000383ffff */
[----:B------:R-:W-:Y:S05]  /*99b0*/  BRA `(.L_x_165) ;  /* 0xffffffbc00087947 */ /* 0x000fea000383ffff */
.L_x_79:
[----:B-1----:R-:W-:-:S07]  /*99c0*/  MOV R0, UR15 ;  /* 0x0000000f00007c02 */ /* 0x002fce0008000f00 */
.L_x_166:
[----:B-1----:R1:W2:Y:S02]  /*99d0*/  SYNCS.PHASECHK.TRANS64.TRYWAIT P0, [R0+URZ+0x68], R2 ;  /* 0x00006802000075a7 */ /* 0x0022a400080011ff */
[----:B--2---:R-:W-:Y:S05]  /*99e0*/  @!P0 NANOSLEEP.SYNCS 0x989680 ;  /* 0x009896800000895d */ /* 0x004fea0003900000 */
[----:B------:R-:W2:Y:S02]  /*99f0*/  @!P0 SYNCS.PHASECHK.TRANS64 P0, [R0+URZ+0x68], R2 ;  /* 0x00006802000085a7 */ /* 0x000ea400080010ff */
[----:B--2---:R-:W-:Y:S05]  /*9a00*/  @!P0 BRA `(.L_x_166) ;  /* 0xfffffffc00f08947 */ /* 0x004fea000383ffff */
[----:B------:R-:W-:Y:S05]  /*9a10*/  BRA `(.L_x_167) ;  /* 0xffffffb800f87947 */ /* 0x000fea000383ffff */
.L_x_80:
[----:B-1----:R-:W-:-:S07]  /*9a20*/  MOV R0, UR15 ;  /* 0x0000000f00007c02 */ /* 0x002fce0008000f00 */
.L_x_168:
[----:B-1----:R1:W2:Y:S02]  /*9a30*/  SYNCS.PHASECHK.TRANS64.TRYWAIT P0, [R0+URZ+0x70], R2 ;  /* 0x00007002000075a7 */ /* 0x0022a400080011ff */
[----:B--2---:R-:W-:Y:S05]  /*9a40*/  @!P0 NANOSLEEP.SYNCS 0x989680 ;  /* 0x009896800000895d */ /* 0x004fea0003900000 */
[----:B------:R-:W2:Y:S02]  /*9a50*/  @!P0 SYNCS.PHASECHK.TRANS64 P0, [R0+URZ+0x70], R2 ;  /* 0x00007002000085a7 */ /* 0x000ea400080010ff */
[----:B--2---:R-:W-:Y:S05]  /*9a60*/  @!P0 BRA `(.L_x_168) ;  /* 0xfffffffc00f08947 */ /* 0x004fea000383ffff */
[----:B------:R-:W-:Y:S05]  /*9a70*/  BRA `(.L_x_169) ;  /* 0xffffffb800e87947 */ /* 0x000fea000383ffff */
.L_x_82:
[----:B------:R-:W-:Y:S07]  /*9a80*/  MOV R0, UR50 ;  /* 0x0000003200007c02 */ /* 0x000fee0008000f00 */
.L_x_170:
[----:B-1----:R1:W2:Y:S02]  /*9a90*/  SYNCS.PHASECHK.TRANS64.TRYWAIT P0, [R0+URZ+0x90], R2 ;  /* 0x00009002000075a7 */ /* 0x0022a400080011ff */
[----:B--2---:R-:W-:Y:S05]  /*9aa0*/  @!P0 NANOSLEEP.SYNCS 0x989680 ;  /* 0x009896800000895d */ /* 0x004fea0003900000 */
[----:B------:R-:W2:Y:S02]  /*9ab0*/  @!P0 SYNCS.PHASECHK.TRANS64 P0, [R0+URZ+0x90], R2 ;  /* 0x00009002000085a7 */ /* 0x000ea400080010ff */
[----:B--2---:R-:W-:Y:S05]  /*9ac0*/  @!P0 BRA `(.L_x_170) ;  /* 0xfffffffc00f08947 */ /* 0x004fea000383ffff */
[----:B------:R-:W-:Y:S05]  /*9ad0*/  BRA `(.L_x_171) ;  /* 0xffffffbc00d07947 */ /* 0x000fea000383ffff */
.L_x_93:
[----:B-1----:R-:W-:Y:S04]  /*9ae0*/  MOV R2, UR50 ;  /* 0x0000003200027c02 */ /* 0x002fe80008000f00 */
[----:B------:R1:W3:Y:S03]  /*9af0*/  SYNCS.PHASECHK.TRANS64.TRYWAIT P1, [R2+URZ+0x40], R3 ;  /* 0x00004003020075a7 */ /* 0x0002e600080211ff */
[----:B---3--:R-:W-:Y:S05]  /*9b00*/  @!P1 NANOSLEEP.SYNCS 0x989680 ;  /* 0x009896800000995d */ /* 0x008fea0003900000 */
[----:B------:R-:W3:Y:S02]  /*9b10*/  @!P1 SYNCS.PHASECHK.TRANS64 P1, [R2+URZ+0x40], R3 ;  /* 0x00004003020095a7 */ /* 0x000ee400080210ff */
[----:B---3--:R-:W-:Y:S05]  /*9b20*/  @!P1 BRA `(.L_x_93) ;  /* 0xfffffffc00ec9947 */ /* 0x008fea000383ffff */
[----:B------:R-:W-:Y:S05]  /*9b30*/  BRA `(.L_x_92) ;  /* 0xffffffcc00f07947 */ /* 0x000fea000383ffff */
.L_x_95:
[----:B-1----:R1:W4:Y:S02]  /*9b40*/  SYNCS.PHASECHK.TRANS64.TRYWAIT P0, [R41+URZ+0xa0], R0 ;  /* 0x0000a000290075a7 */ /* 0x00232400080011ff */
[----:B----4-:R-:W-:Y:S05]  /*9b50*/  @!P0 NANOSLEEP.SYNCS 0x989680 ;  /* 0x009896800000895d */ /* 0x010fea0003900000 */
[----:B------:R-:W4:Y:S02]  /*9b60*/  @!P0 SYNCS.PHASECHK.TRANS64 P0, [R41+URZ+0xa0], R0 ;  /* 0x0000a000290085a7 */ /* 0x000f2400080010ff */
[----:B----4-:R-:W-:Y:S05]  /*9b70*/  @!P0 BRA `(.L_x_95) ;  /* 0xfffffffc00f08947 */ /* 0x010fea000383ffff */
[----:B------:R-:W-:Y:S05]  /*9b80*/  BRA `(.L_x_94) ;  /* 0xffffffd0001c7947 */ /* 0x000fea000383ffff */
.L_x_104:
[----:B-1----:R1:W2:Y:S02]  /*9b90*/  SYNCS.PHASECHK.TRANS64.TRYWAIT P0, [R2+URZ+0x40], R0 ;  /* 0x00004000020075a7 */ /* 0x0022a400080011ff */
[----:B--2---:R-:W-:Y:S05]  /*9ba0*/  @!P0 NANOSLEEP.SYNCS 0x989680 ;  /* 0x009896800000895d */ /* 0x004fea0003900000 */
[----:B------:R-:W2:Y:S02]  /*9bb0*/  @!P0 SYNCS.PHASECHK.TRANS64 P0, [R2+URZ+0x40], R0 ;  /* 0x00004000020085a7 */ /* 0x000ea400080010ff */
[----:B--2---:R-:W-:Y:S05]  /*9bc0*/  @!P0 BRA `(.L_x_104) ;  /* 0xfffffffc00f08947 */ /* 0x004fea000383ffff */
[----:B------:R-:W-:Y:S05]  /*9bd0*/  BRA `(.L_x_103) ;  /* 0xffffffd800407947 */ /* 0x000fea000383ffff */
.L_x_112:
[----:B-1----:R1:W2:Y:S02]  /*9be0*/  SYNCS.PHASECHK.TRANS64.TRYWAIT P0, [R2+URZ+0x40], R5 ;  /* 0x00004005020075a7 */ /* 0x0022a400080011ff */
[----:B--2---:R-:W-:Y:S05]  /*9bf0*/  @!P0 NANOSLEEP.SYNCS 0x989680 ;  /* 0x009896800000895d */ /* 0x004fea0003900000 */
[----:B------:R-:W2:Y:S02]  /*9c00*/  @!P0 SYNCS.PHASECHK.TRANS64 P0, [R2+URZ+0x40], R5 ;  /* 0x00004005020085a7 */ /* 0x000ea400080010ff */
[----:B--2---:R-:W-:Y:S05]  /*9c10*/  @!P0 BRA `(.L_x_112) ;  /* 0xfffffffc00f08947 */ /* 0x004fea000383ffff */
[----:B------:R-:W-:Y:S05]  /*9c20*/  BRA `(.L_x_111) ;  /* 0xffffffe0007c7947 */ /* 0x000fea000383ffff */
.L_x_120:
[----:B--2---:R2:W3:Y:S02]  /*9c30*/  SYNCS.PHASECHK.TRANS64.TRYWAIT P0, [R2+URZ+0x40], R0 ;  /* 0x00004000020075a7 */ /* 0x0044e400080011ff */
[----:B---3--:R-:W-:Y:S05]  /*9c40*/  @!P0 NANOSLEEP.SYNCS 0x989680 ;  /* 0x009896800000895d */ /* 0x008fea0003900000 */
[----:B------:R-:W3:Y:S02]  /*9c50*/  @!P0 SYNCS.PHASECHK.TRANS64 P0, [R2+URZ+0x40], R0 ;  /* 0x00004000020085a7 */ /* 0x000ee400080010ff */
[----:B---3--:R-:W-:Y:S05]  /*9c60*/  @!P0 BRA `(.L_x_120) ;  /* 0xfffffffc00f08947 */ /* 0x008fea000383ffff */
[----:B------:R-:W-:Y:S05]  /*9c70*/  BRA `(.L_x_119) ;  /* 0xffffffe800b47947 */ /* 0x000fea000383ffff */
        .weak           $__internal_0_$__cuda_sm10x_tcgen05_guardrail_trap_col_being_dealloced_not_returned_by_alloc
        .type           $__internal_0_$__cuda_sm10x_tcgen05_guardrail_trap_col_being_dealloced_not_returned_by_alloc,@function
        .size           $__internal_0_$__cuda_sm10x_tcgen05_guardrail_trap_col_being_dealloced_not_returned_by_alloc,($__internal_1_$__cuda_sm10x_tcgen05_guardrail_trap_phase_invalid_during_alloc - $__internal_0_$__cuda_sm10x_tcgen05_guardrail_trap_col_being_dealloced_not_returned_by_alloc)
$__internal_0_$__cuda_sm10x_tcgen05_guardrail_trap_col_being_dealloced_not_returned_by_alloc:
[----:B------:R-:W-:Y:S05]  /*9c80*/  BPT.TRAP 0x1 ;  /* 0x000000040000795c */ /* 0x000fea0000300000 */
[----:B------:R-:W-:-:S04]  /*9c90*/  HFMA2 R3, -RZ, RZ, 0, 0 ;  /* 0x00000000ff037431 */ /* 0x000fc800000001ff */
[----:B------:R-:W-:Y:S05]  /*9ca0*/  RET.REL.NODEC R2 `(_ZN7cutlass13device_kernelINS_4conv6kernel13ConvUniversalINS1_16ConvProblemShapeILNS1_8OperatorE2ELi2EEENS1_10collective14CollectiveConvINS1_47MainloopSm100TmaUmmaWarpSpecializedImplicitGemmILS5_2ELi4ELi2ELi1ELi2EN4cute5tupleIJNSA_1CILi2EEENSC_ILi1EEESE_EEEEENSB_IJNSC_ILi64EEENSB_IJNSC_ILi128EEEEEENSB_IJSH_EEEEEENS_10tfloat32_tESM_NSA_8TiledMMAINSA_8MMA_AtomIJNSA_17SM100_MMA_TF32_SSISM_SM_fLi64ELi128ELNSA_4UMMA5MajorE1ELSR_1ELNSQ_7ScaleInE0ELSS_0EEEEEENSA_6LayoutINSB_IJSE_SE_SE_EEENSB_IJNSC_ILi0EEESX_SX_EEEEENSB_IJNSA_10UnderscoreES10_S10_EEEEENS7_6detail27Sm100ImplicitGemmTileTraitsINSA_13SM90_TMA_LOADENSA_14ComposedLayoutINSA_7SwizzleILi2ELi5ELi2EEENSA_18smem_ptr_flag_bitsILi32EEENSV_INSB_IJNSC_ILi32EEENSC_ILi4EEEEEENSB_IJSE_S1B_EEEEEEEvEENS14_INSA_30SM90_TMA_LOAD_IM2COL_MULTICASTES1G_vEEEENS_8epilogue10collective18CollectiveEpilogueINS1L_23Sm100TmaWarpSpecializedILi4ELi2ELi16ELb1ELb0EEEJSL_NSB_IJNSV_ISH_SE_EENSV_IS1B_SE_EEEEESM_NSB_IJlNSB_IJSE_llEEESX_EEESM_S1U_NS1L_6fusion15FusionCallbacksIS1P_NS1V_17LinearCombinationISM_fSM_fLNS_15FloatRoundStyleE2EEESL_S1S_JEEENSA_5SM1004TMEM4LOAD26SM100_TMEM_LOAD_16dp128b8xES15_NS16_INS17_ILi3ELi4ELi3EEES1A_NSV_INSB_IJNSC_ILi8EEES1B_EEENSB_IJS1B_SE_EEEEEEENSA_17SM75_U32x4_LDSM_NENSA_14SM90_TMA_STOREES2A_NSA_17SM90_U32x4_STSM_NENSA_39AutoVectorizingCopyWithAssumedAlignmentILi128EEEEEEvvEEEEvNT_6ParamsE) ;  /* 0xffffff6002d47950 */ /* 0x000fea0003c3ffff */
        .weak           $__internal_1_$__cuda_sm10x_tcgen05_guardrail_trap_phase_invalid_during_alloc
        .type           $__internal_1_$__cuda_sm10x_tcgen05_guardrail_trap_phase_invalid_during_alloc,@function
        .size           $__internal_1_$__cuda_sm10x_tcgen05_guardrail_trap_phase_invalid_during_alloc,($__internal_2_$__cuda_sm10x_tcgen05_guardrail_trap_unallocated_columns_being_dealloced - $__internal_1_$__cuda_sm10x_tcgen05_guardrail_trap_phase_invalid_during_alloc)
$__internal_1_$__cuda_sm10x_tcgen05_guardrail_trap_phase_invalid_during_alloc:
[----:B------:R-:W-:Y:S05]  /*9cb0*/  BPT.TRAP 0x1 ;  /* 0x000000040000795c */ /* 0x000fea0000300000 */
[----:B------:R-:W-:-:S04]  /*9cc0*/  MOV R3, 0x0 ;  /* 0x0000000000037802 */ /* 0x000fc80000000f00 */
[----:B------:R-:W-:Y:S05]  /*9cd0*/  RET.REL.NODEC R2 `(_ZN7cutlass13device_kernelINS_4conv6kernel13ConvUniversalINS1_16ConvProblemShapeILNS1_8OperatorE2ELi2EEENS1_10collective14CollectiveConvINS1_47MainloopSm100TmaUmmaWarpSpecializedImplicitGemmILS5_2ELi4ELi2ELi1ELi2EN4cute5tupleIJNSA_1CILi2EEENSC_ILi1EEESE_EEEEENSB_IJNSC_ILi64EEENSB_IJNSC_ILi128EEEEEENSB_IJSH_EEEEEENS_10tfloat32_tESM_NSA_8TiledMMAINSA_8MMA_AtomIJNSA_17SM100_MMA_TF32_SSISM_SM_fLi64ELi128ELNSA_4UMMA5MajorE1ELSR_1ELNSQ_7ScaleInE0ELSS_0EEEEEENSA_6LayoutINSB_IJSE_SE_SE_EEENSB_IJNSC_ILi0EEESX_SX_EEEEENSB_IJNSA_10UnderscoreES10_S10_EEEEENS7_6detail27Sm100ImplicitGemmTileTraitsINSA_13SM90_TMA_LOADENSA_14ComposedLayoutINSA_7SwizzleILi2ELi5ELi2EEENSA_18smem_ptr_flag_bitsILi32EEENSV_INSB_IJNSC_ILi32EEENSC_ILi4EEEEEENSB_IJSE_S1B_EEEEEEEvEENS14_INSA_30SM90_TMA_LOAD_IM2COL_MULTICASTES1G_vEEEENS_8epilogue10collective18CollectiveEpilogueINS1L_23Sm100TmaWarpSpecializedILi4ELi2ELi16ELb1ELb0EEEJSL_NSB_IJNSV_ISH_SE_EENSV_IS1B_SE_EEEEESM_NSB_IJlNSB_IJSE_llEEESX_EEESM_S1U_NS1L_6fusion15FusionCallbacksIS1P_NS1V_17LinearCombinationISM_fSM_fLNS_15FloatRoundStyleE2EEESL_S1S_JEEENSA_5SM1004TMEM4LOAD26SM100_TMEM_LOAD_16dp128b8xES15_NS16_INS17_ILi3ELi4ELi3EEES1A_NSV_INSB_IJNSC_ILi8EEES1B_EEENSB_IJS1B_SE_EEEEEEENSA_17SM75_U32x4_LDSM_NENSA_14SM90_TMA_STOREES2A_NSA_17SM90_U32x4_STSM_NENSA_39AutoVectorizingCopyWithAssumedAlignmentILi128EEEEEEvvEEEEvNT_6ParamsE) ;  /* 0xffffff6002c87950 */ /* 0x000fea0003c3ffff */
        .weak           $__internal_2_$__cuda_sm10x_tcgen05_guardrail_trap_unallocated_columns_being_dealloced
        .type           $__internal_2_$__cuda_sm10x_tcgen05_guardrail_trap_unallocated_columns_being_dealloced,@function
        .size           $__internal_2_$__cuda_sm10x_tcgen05_guardrail_trap_unallocated_columns_being_dealloced,(.L_x_173 - $__internal_2_$__cuda_sm10x_tcgen05_guardrail_trap_unallocated_columns_being_dealloced)
$__internal_2_$__cuda_sm10x_tcgen05_guardrail_trap_unallocated_columns_being_dealloced:
[----:B------:R-:W-:Y:S05]  /*9ce0*/  BPT.TRAP 0x1 ;  /* 0x000000040000795c */ /* 0x000fea0000300000 */
[----:B------:R-:W-:-:S04]  /*9cf0*/  HFMA2 R3, -RZ, RZ, 0, 0 ;  /* 0x00000000ff037431 */ /* 0x000fc800000001ff */
[----:B------:R-:W-:Y:S05]  /*9d00*/  RET.REL.NODEC R2 `(_ZN7cutlass13device_kernelINS_4conv6kernel13ConvUniversalINS1_16ConvProblemShapeILNS1_8OperatorE2ELi2EEENS1_10collective14CollectiveConvINS1_47MainloopSm100TmaUmmaWarpSpecializedImplicitGemmILS5_2ELi4ELi2ELi1ELi2EN4cute5tupleIJNSA_1CILi2EEENSC_ILi1EEESE_EEEEENSB_IJNSC_ILi64EEENSB_IJNSC_ILi128EEEEEENSB_IJSH_EEEEEENS_10tfloat32_tESM_NSA_8TiledMMAINSA_8MMA_AtomIJNSA_17SM100_MMA_TF32_SSISM_SM_fLi64ELi128ELNSA_4UMMA5MajorE1ELSR_1ELNSQ_7ScaleInE0ELSS_0EEEEEENSA_6LayoutINSB_IJSE_SE_SE_EEENSB_IJNSC_ILi0EEESX_SX_EEEEENSB_IJNSA_10UnderscoreES10_S10_EEEEENS7_6detail27Sm100ImplicitGemmTileTraitsINSA_13SM90_TMA_LOADENSA_14ComposedLayoutINSA_7SwizzleILi2ELi5ELi2EEENSA_18smem_ptr_flag_bitsILi32EEENSV_INSB_IJNSC_ILi32EEENSC_ILi4EEEEEENSB_IJSE_S1B_EEEEEEEvEENS14_INSA_30SM90_TMA_LOAD_IM2COL_MULTICASTES1G_vEEEENS_8epilogue10collective18CollectiveEpilogueINS1L_23Sm100TmaWarpSpecializedILi4ELi2ELi16ELb1ELb0EEEJSL_NSB_IJNSV_ISH_SE_EENSV_IS1B_SE_EEEEESM_NSB_IJlNSB_IJSE_llEEESX_EEESM_S1U_NS1L_6fusion15FusionCallbacksIS1P_NS1V_17LinearCombinationISM_fSM_fLNS_15FloatRoundStyleE2EEESL_S1S_JEEENSA_5SM1004TMEM4LOAD26SM100_TMEM_LOAD_16dp128b8xES15_NS16_INS17_ILi3ELi4ELi3EEES1A_NSV_INSB_IJNSC_ILi8EEES1B_EEENSB_IJS1B_SE_EEEEEEENSA_17SM75_U32x4_LDSM_NENSA_14SM90_TMA_STOREES2A_NSA_17SM90_U32x4_STSM_NENSA_39AutoVectorizingCopyWithAssumedAlignmentILi128EEEEEEvvEEEEvNT_6ParamsE) ;  /* 0xffffff6002bc7950 */ /* 0x000fea0003c3ffff */
.L_x_172:
[----:B------:R-:W-:-:S00]  /*9d10*/  BRA `(.L_x_172) ;  /* 0xfffffffc00fc7947 */ /* 0x000fc0000383ffff */
[----:B------:R-:W-:-:S00]  /*9d20*/  NOP ;  /* 0x0000000000007918 */ /* 0x000fc00000000000 */
        /* <DEDUP_REMOVED lines=13> */
.L_x_173:


//--------------------- .nv.global.init           --------------------------
	.section	.nv.global.init,"aw",@progbits
.nv.global.init:
	.type		$str$29,@object
	.size		$str$29,($str$30 - $str$29)
$str$29:
        /*0000*/ 	.byte	0x28, 0x61, 0x64, 0x64, 0x72, 0x65, 0x73, 0x73, 0x20, 0x26, 0x20, 0x6d, 0x61, 0x73, 0x6b, 0x29
        /*0010*/ 	.byte	0x20, 0x3d, 0x3d, 0x20, 0x30, 0x00
	.type		$str$30,@object
	.size		$str$30,($str$28 - $str$30)
$str$30:
        /*0016*/ 	.byte	0x2f, 0x74, 0x6d, 0x70, 0x2f, 0x63, 0x75, 0x74, 0x6c, 0x61, 0x73, 0x73, 0x5f, 0x73, 0x77, 0x65
        /*0026*/ 	.byte	0x65, 0x70, 0x5f, 0x73, 0x72, 0x63, 0x2f, 0x69, 0x6e, 0x63, 0x6c, 0x75, 0x64, 0x65, 0x2f, 0x63
        /*0036*/ 	.byte	0x75, 0x74, 0x65, 0x2f, 0x70, 0x6f, 0x69, 0x6e, 0x74, 0x65, 0x72, 0x5f, 0x66, 0x6c, 0x61, 0x67
        /*0046*/ 	.byte	0x67, 0x65, 0x64, 0x2e, 0x68, 0x70, 0x70, 0x00
	.type		$str$28,@object
	.size		$str$28,($str$27 - $str$28)
$str$28:
        /*004e*/ 	.byte	0x2f, 0x74, 0x6d, 0x70, 0x2f, 0x63, 0x75, 0x74, 0x6c, 0x61, 0x73, 0x73, 0x5f, 0x73, 0x77, 0x65
        /*005e*/ 	.byte	0x65, 0x70, 0x5f, 0x73, 0x72, 0x63, 0x2f, 0x69, 0x6e, 0x63, 0x6c, 0x75, 0x64, 0x65, 0x2f, 0x63
        /*006e*/ 	.byte	0x75, 0x74, 0x65, 0x2f, 0x61, 0x74, 0x6f, 0x6d, 0x2f, 0x63, 0x6f, 0x70, 0x79, 0x5f, 0x74, 0x72
        /*007e*/ 	.byte	0x61, 0x69, 0x74, 0x73, 0x5f, 0x73, 0x6d, 0x31, 0x30, 0x30, 0x2e, 0x68, 0x70, 0x70, 0x00
	.type		$str$27,@object
	.size		$str$27,(__unnamed_1 - $str$27)
$str$27:
        /*008d*/ 	.byte	0x28, 0x28, 0x75, 0x69, 0x6e, 0x74, 0x33, 0x32, 0x5f, 0x74, 0x28, 0x74, 0x68, 0x72, 0x65, 0x61
        /*009d*/ 	.byte	0x64, 0x49, 0x64, 0x78, 0x2e, 0x78, 0x29, 0x20, 0x2f, 0x20, 0x33, 0x32, 0x29, 0x20, 0x25, 0x20
        /*00ad*/ 	.byte	0x34, 0x29, 0x20, 0x3d, 0x3d, 0x20, 0x28, 0x28, 0x28, 0x74, 0x6d, 0x65, 0x6d, 0x5f, 0x61, 0x64
        /*00bd*/ 	.byte	0x64, 0x72, 0x20, 0x3e, 0x3e, 0x20, 0x31, 0x36, 0x29, 0x20, 0x2f, 0x20, 0x33, 0x32, 0x29, 0x20
        /*00cd*/ 	.byte	0x25, 0x20, 0x34, 0x29, 0x00
	.type		__unnamed_1,@object
	.size		__unnamed_1,(__unnamed_2 - __unnamed_1)
__unnamed_1:
        /*00d2*/ 	.byte	0x61, 0x75, 0x74, 0x6f, 0x20, 0x63, 0x75, 0x74, 0x65, 0x3a, 0x3a, 0x61, 0x73, 0x5f, 0x70, 0x6f
        /* <DEDUP_REMOVED lines=24> */
        /*0262*/ 	.byte	0x30, 0x34, 0x38, 0x3e, 0x3e, 0x3e, 0x3e, 0x5d, 0x00
	.type		__unnamed_2,@object
	.size		__unnamed_2,(.L_2 - __unnamed_2)
__unnamed_2:
        /* <DEDUP_REMOVED lines=45> */
        /*053b*/ 	.byte	0x3e, 0x3e, 0x3e, 0x5d, 0x00
.L_2:


//--------------------- .nv.shared._ZN7cutlass13device_kernelINS_4conv6kernel13ConvUniversalINS1_16ConvProblemShapeILNS1_8OperatorE2ELi2EEENS1_10collective14CollectiveConvINS1_47MainloopSm100TmaUmmaWarpSpecializedImplicitGemmILS5_2ELi4ELi2ELi1ELi2EN4cute5tupleIJNSA_1CILi2EEENSC_ILi1EEESE_EEEEENSB_IJNSC_ILi64EEENSB_IJNSC_ILi128EEEEEENSB_IJSH_EEEEEENS_10tfloat32_tESM_NSA_8TiledMMAINSA_8MMA_AtomIJNSA_17SM100_MMA_TF32_SSISM_SM_fLi64ELi128ELNSA_4UMMA5MajorE1ELSR_1ELNSQ_7ScaleInE0ELSS_0EEEEEENSA_6LayoutINSB_IJSE_SE_SE_EEENSB_IJNSC_ILi0EEESX_SX_EEEEENSB_IJNSA_10UnderscoreES10_S10_EEEEENS7_6detail27Sm100ImplicitGemmTileTraitsINSA_13SM90_TMA_LOADENSA_14ComposedLayoutINSA_7SwizzleILi2ELi5ELi2EEENSA_18smem_ptr_flag_bitsILi32EEENSV_INSB_IJNSC_ILi32EEENSC_ILi4EEEEEENSB_IJSE_S1B_EEEEEEEvEENS14_INSA_30SM90_TMA_LOAD_IM2COL_MULTICASTES1G_vEEEENS_8epilogue10collective18CollectiveEpilogueINS1L_23Sm100TmaWarpSpecializedILi4ELi2ELi16ELb1ELb0EEEJSL_NSB_IJNSV_ISH_SE_EENSV_IS1B_SE_EEEEESM_NSB_IJlNSB_IJSE_llEEESX_EEESM_S1U_NS1L_6fusion15FusionCallbacksIS1P_NS1V_17LinearCombinationISM_fSM_fLNS_15FloatRoundStyleE2EEESL_S1S_JEEENSA_5SM1004TMEM4LOAD26SM100_TMEM_LOAD_16dp128b8xES15_NS16_INS17_ILi3ELi4ELi3EEES1A_NSV_INSB_IJNSC_ILi8EEES1B_EEENSB_IJS1B_SE_EEEEEEENSA_17SM75_U32x4_LDSM_NENSA_14SM90_TMA_STOREES2A_NSA_17SM90_U32x4_STSM_NENSA_39AutoVectorizingCopyWithAssumedAlignmentILi128EEEEEEvvEEEEvNT_6ParamsE --------------------------
	.section	.nv.shared._ZN7cutlass13device_kernelINS_4conv6kernel13ConvUniversalINS1_16ConvProblemShapeILNS1_8OperatorE2ELi2EEENS1_10collective14CollectiveConvINS1_47MainloopSm100TmaUmmaWarpSpecializedImplicitGemmILS5_2ELi4ELi2ELi1ELi2EN4cute5tupleIJNSA_1CILi2EEENSC_ILi1EEESE_EEEEENSB_IJNSC_ILi64EEENSB_IJNSC_ILi128EEEEEENSB_IJSH_EEEEEENS_10tfloat32_tESM_NSA_8TiledMMAINSA_8MMA_AtomIJNSA_17SM100_MMA_TF32_SSISM_SM_fLi64ELi128ELNSA_4UMMA5MajorE1ELSR_1ELNSQ_7ScaleInE0ELSS_0EEEEEENSA_6LayoutINSB_IJSE_SE_SE_EEENSB_IJNSC_ILi0EEESX_SX_EEEEENSB_IJNSA_10UnderscoreES10_S10_EEEEENS7_6detail27Sm100ImplicitGemmTileTraitsINSA_13SM90_TMA_LOADENSA_14ComposedLayoutINSA_7SwizzleILi2ELi5ELi2EEENSA_18smem_ptr_flag_bitsILi32EEENSV_INSB_IJNSC_ILi32EEENSC_ILi4EEEEEENSB_IJSE_S1B_EEEEEEEvEENS14_INSA_30SM90_TMA_LOAD_IM2COL_MULTICASTES1G_vEEEENS_8epilogue10collective18CollectiveEpilogueINS1L_23Sm100TmaWarpSpecializedILi4ELi2ELi16ELb1ELb0EEEJSL_NSB_IJNSV_ISH_SE_EENSV_IS1B_SE_EEEEESM_NSB_IJlNSB_IJSE_llEEESX_EEESM_S1U_NS1L_6fusion15FusionCallbacksIS1P_NS1V_17LinearCombinationISM_fSM_fLNS_15FloatRoundStyleE2EEESL_S1S_JEEENSA_5SM1004TMEM4LOAD26SM100_TMEM_LOAD_16dp128b8xES15_NS16_INS17_ILi3ELi4ELi3EEES1A_NSV_INSB_IJNSC_ILi8EEES1B_EEENSB_IJS1B_SE_EEEEEEENSA_17SM75_U32x4_LDSM_NENSA_14SM90_TMA_STOREES2A_NSA_17SM90_U32x4_STSM_NENSA_39AutoVectorizingCopyWithAssumedAlignmentILi128EEEEEEvvEEEEvNT_6ParamsE,"aw",@nobits
	.sectionflags	@""
	.align	16
	.zero		1024


//--------------------- .nv.shared.reserved.0     --------------------------
	.section	.nv.shared.reserved.0,"aw",@nobits
	.weak		__nv_reservedSMEM_offset_0_alias
	.size		__nv_reservedSMEM_offset_0_alias, 0, 64
	.other		__nv_reservedSMEM_offset_0_alias,@"STO_CUDA_RESERVED_SHARED STV_DEFAULT"
__nv_reservedSMEM_offset_0_alias:
	.zero		0
.nv.shared.reserved.0:
	.zero		64
	.weak		__nv_reservedSMEM_tcgen05_partition
	.type		__nv_reservedSMEM_tcgen05_partition,@object
	.size		__nv_reservedSMEM_tcgen05_partition,(.L_0 - __nv_reservedSMEM_tcgen05_partition)
__nv_reservedSMEM_tcgen05_partition:
	.zero		32
.L_0:


//--------------------- .nv.global                --------------------------
	.section	.nv.global,"aw",@nobits
.nv.global:
	.type		_ZN39_INTERNAL_2f344ba1_4_k_cu_43f2b49e_54644cute1_E,@object
	.size		_ZN39_INTERNAL_2f344ba1_4_k_cu_43f2b49e_54644cute1_E,(_ZN39_INTERNAL_2f344ba1_4_k_cu_43f2b49e_54644cuda3std3__45__cpo6cbeginE - _ZN39_INTERNAL_2f344ba1_4_k_cu_43f2b49e_54644cute1_E)
_ZN39_INTERNAL_2f344ba1_4_k_cu_43f2b49e_54644cute1_E:
	.zero		1
	.type		_ZN39_INTERNAL_2f344ba1_4_k_cu_43f2b49e_54644cuda3std3__45__cpo6cbeginE,@object
	.size		_ZN39_INTERNAL_2f344ba1_4_k_cu_43f2b49e_54644cuda3std3__45__cpo6cbeginE,(_ZN39_INTERNAL_2f344ba1_4_k_cu_43f2b49e_54644cuda3std3__48in_placeE - _ZN39_INTERNAL_2f344ba1_4_k_cu_43f2b49e_54644cuda3std3__45__cpo6cbeginE)
_ZN39_INTERNAL_2f344ba1_4_k_cu_43f2b49e_54644cuda3std3__45__cpo6cbeginE:
	.zero		1
	.type		_ZN39_INTERNAL_2f344ba1_4_k_cu_43f2b49e_54644cuda3std3__48in_placeE,@object
	.size		_ZN39_INTERNAL_2f344ba1_4_k_cu_43f2b49e_54644cuda3std3__48in_placeE,(_ZN39_INTERNAL_2f344ba1_4_k_cu_43f2b49e_54644cuda3std6ranges3__45__cpo9iter_moveE - _ZN39_INTERNAL_2f344ba1_4_k_cu_43f2b49e_54644cuda3std3__48in_placeE)
_ZN39_INTERNAL_2f344ba1_4_k_cu_43f2b49e_54644cuda3std3__48in_placeE:
	.zero		1
	.type		_ZN39_INTERNAL_2f344ba1_4_k_cu_43f2b49e_54644cuda3std6ranges3__45__cpo9iter_moveE,@object
	.size		_ZN39_INTERNAL_2f344ba1_4_k_cu_43f2b49e_54644cuda3std6ranges3__45__cpo9iter_moveE,(_ZN39_INTERNAL_2f344ba1_4_k_cu_43f2b49e_54644cuda3std3__45__cpo5beginE - _ZN39_INTERNAL_2f344ba1_4_k_cu_43f2b49e_54644cuda3std6ranges3__45__cpo9iter_moveE)
_ZN39_INTERNAL_2f344ba1_4_k_cu_43f2b49e_54644cuda3std6ranges3__45__cpo9iter_moveE:
	.zero		1
	.type		_ZN39_INTERNAL_2f344ba1_4_k_cu_43f2b49e_54644cuda3std3__45__cpo5beginE,@object
	.size		_ZN39_INTERNAL_2f344ba1_4_k_cu_43f2b49e_54644cuda3std3__45__cpo5beginE,(_ZN39_INTERNAL_2f344ba1_4_k_cu_43f2b49e_54644cuda3std3__441_GLOBAL__N__2f344ba1_4_k_cu_43f2b49e_54646ignoreE - _ZN39_INTERNAL_2f344ba1_4_k_cu_43f2b49e_54644cuda3std3__45__cpo5beginE)
_ZN39_INTERNAL_2f344ba1_4_k_cu_43f2b49e_54644cuda3std3__45__cpo5beginE:
	.zero		1
	.type		_ZN39_INTERNAL_2f344ba1_4_k_cu_43f2b49e_54644cuda3std3__441_GLOBAL__N__2f344ba1_4_k_cu_43f2b49e_54646ignoreE,@object
	.size		_ZN39_INTERNAL_2f344ba1_4_k_cu_43f2b49e_54644cuda3std3__441_GLOBAL__N__2f344ba1_4_k_cu_43f2b49e_54646ignoreE,(_ZN39_INTERNAL_2f344ba1_4_k_cu_43f2b49e_54644cute7productE - _ZN39_INTERNAL_2f344ba1_4_k_cu_43f2b49e_54644cuda3std3__441_GLOBAL__N__2f344ba1_4_k_cu_43f2b49e_54646ignoreE)
_ZN39_INTERNAL_2f344ba1_4_k_cu_43f2b49e_54644cuda3std3__441_GLOBAL__N__2f344ba1_4_k_cu_43f2b49e_54646ignoreE:
	.zero		1
	.type		_ZN39_INTERNAL_2f344ba1_4_k_cu_43f2b49e_54644cute7productE,@object
	.size		_ZN39_INTERNAL_2f344ba1_4_k_cu_43f2b49e_54644cute7productE,(_ZN39_INTERNAL_2f344ba1_4_k_cu_43f2b49e_54644cuda3std3__45__cpo3endE - _ZN39_INTERNAL_2f344ba1_4_k_cu_43f2b49e_54644cute7productE)
_ZN39_INTERNAL_2f344ba1_4_k_cu_43f2b49e_54644cute7productE:
	.zero		1
	.type		_ZN39_INTERNAL_2f344ba1_4_k_cu_43f2b49e_54644cuda3std3__45__cpo3endE,@object
	.size		_ZN39_INTERNAL_2f344ba1_4_k_cu_43f2b49e_54644cuda3std3__45__cpo3endE,(_ZN39_INTERNAL_2f344ba1_4_k_cu_43f2b49e_54644cuda3std3__419piecewise_constructE - _ZN39_INTERNAL_2f344ba1_4_k_cu_43f2b49e_54644cuda3std3__45__cpo3endE)
_ZN39_INTERNAL_2f344ba1_4_k_cu_43f2b49e_54644cuda3std3__45__cpo3endE:
	.zero		1
	.type		_ZN39_INTERNAL_2f344ba1_4_k_cu_43f2b49e_54644cuda3std3__419piecewise_constructE,@object
	.size		_ZN39_INTERNAL_2f344ba1_4_k_cu_43f2b49e_54644cuda3std3__419piecewise_constructE,(_ZN39_INTERNAL_2f344ba1_4_k_cu_43f2b49e_54644cuda3std3__45__cpo4cendE - _ZN39_INTERNAL_2f344ba1_4_k_cu_43f2b49e_54644cuda3std3__419piecewise_constructE)
_ZN39_INTERNAL_2f344ba1_4_k_cu_43f2b49e_54644cuda3std3__419piecewise_constructE:
	.zero		1
	.type		_ZN39_INTERNAL_2f344ba1_4_k_cu_43f2b49e_54644cuda3std3__45__cpo4cendE,@object
	.size		_ZN39_INTERNAL_2f344ba1_4_k_cu_43f2b49e_54644cuda3std3__45__cpo4cendE,(_ZN39_INTERNAL_2f344ba1_4_k_cu_43f2b49e_54644cuda3std6ranges3__45__cpo4swapE - _ZN39_INTERNAL_2f344ba1_4_k_cu_43f2b49e_54644cuda3std3__45__cpo4cendE)
_ZN39_INTERNAL_2f344ba1_4_k_cu_43f2b49e_54644cuda3std3__45__cpo4cendE:
	.zero		1
	.type		_ZN39_INTERNAL_2f344ba1_4_k_cu_43f2b49e_54644cuda3std6ranges3__45__cpo4swapE,@object
	.size		_ZN39_INTERNAL_2f344ba1_4_k_cu_43f2b49e_54644cuda3std6ranges3__45__cpo4swapE,(.L_10 - _ZN39_INTERNAL_2f344ba1_4_k_cu_43f2b49e_54644cuda3std6ranges3__45__cpo4swapE)
_ZN39_INTERNAL_2f344ba1_4_k_cu_43f2b49e_54644cuda3std6ranges3__45__cpo4swapE:
	.zero		1
.L_10:


//--------------------- .nv.constant0._ZN7cutlass13device_kernelINS_4conv6kernel13ConvUniversalINS1_16ConvProblemShapeILNS1_8OperatorE2ELi2EEENS1_10collective14CollectiveConvINS1_47MainloopSm100TmaUmmaWarpSpecializedImplicitGemmILS5_2ELi4ELi2ELi1ELi2EN4cute5tupleIJNSA_1CILi2EEENSC_ILi1EEESE_EEEEENSB_IJNSC_ILi64EEENSB_IJNSC_ILi128EEEEEENSB_IJSH_EEEEEENS_10tfloat32_tESM_NSA_8TiledMMAINSA_8MMA_AtomIJNSA_17SM100_MMA_TF32_SSISM_SM_fLi64ELi128ELNSA_4UMMA5MajorE1ELSR_1ELNSQ_7ScaleInE0ELSS_0EEEEEENSA_6LayoutINSB_IJSE_SE_SE_EEENSB_IJNSC_ILi0EEESX_SX_EEEEENSB_IJNSA_10UnderscoreES10_S10_EEEEENS7_6detail27Sm100ImplicitGemmTileTraitsINSA_13SM90_TMA_LOADENSA_14ComposedLayoutINSA_7SwizzleILi2ELi5ELi2EEENSA_18smem_ptr_flag_bitsILi32EEENSV_INSB_IJNSC_ILi32EEENSC_ILi4EEEEEENSB_IJSE_S1B_EEEEEEEvEENS14_INSA_30SM90_TMA_LOAD_IM2COL_MULTICASTES1G_vEEEENS_8epilogue10collective18CollectiveEpilogueINS1L_23Sm100TmaWarpSpecializedILi4ELi2ELi16ELb1ELb0EEEJSL_NSB_IJNSV_ISH_SE_EENSV_IS1B_SE_EEEEESM_NSB_IJlNSB_IJSE_llEEESX_EEESM_S1U_NS1L_6fusion15FusionCallbacksIS1P_NS1V_17LinearCombinationISM_fSM_fLNS_15FloatRoundStyleE2EEESL_S1S_JEEENSA_5SM1004TMEM4LOAD26SM100_TMEM_LOAD_16dp128b8xES15_NS16_INS17_ILi3ELi4ELi3EEES1A_NSV_INSB_IJNSC_ILi8EEES1B_EEENSB_IJS1B_SE_EEEEEEENSA_17SM75_U32x4_LDSM_NENSA_14SM90_TMA_STOREES2A_NSA_17SM90_U32x4_STSM_NENSA_39AutoVectorizingCopyWithAssumedAlignmentILi128EEEEEEvvEEEEvNT_6ParamsE --------------------------
	.section	.nv.constant0._ZN7cutlass13device_kernelINS_4conv6kernel13ConvUniversalINS1_16ConvProblemShapeILNS1_8OperatorE2ELi2EEENS1_10collective14CollectiveConvINS1_47MainloopSm100TmaUmmaWarpSpecializedImplicitGemmILS5_2ELi4ELi2ELi1ELi2EN4cute5tupleIJNSA_1CILi2EEENSC_ILi1EEESE_EEEEENSB_IJNSC_ILi64EEENSB_IJNSC_ILi128EEEEEENSB_IJSH_EEEEEENS_10tfloat32_tESM_NSA_8TiledMMAINSA_8MMA_AtomIJNSA_17SM100_MMA_TF32_SSISM_SM_fLi64ELi128ELNSA_4UMMA5MajorE1ELSR_1ELNSQ_7ScaleInE0ELSS_0EEEEEENSA_6LayoutINSB_IJSE_SE_SE_EEENSB_IJNSC_ILi0EEESX_SX_EEEEENSB_IJNSA_10UnderscoreES10_S10_EEEEENS7_6detail27Sm100ImplicitGemmTileTraitsINSA_13SM90_TMA_LOADENSA_14ComposedLayoutINSA_7SwizzleILi2ELi5ELi2EEENSA_18smem_ptr_flag_bitsILi32EEENSV_INSB_IJNSC_ILi32EEENSC_ILi4EEEEEENSB_IJSE_S1B_EEEEEEEvEENS14_INSA_30SM90_TMA_LOAD_IM2COL_MULTICASTES1G_vEEEENS_8epilogue10collective18CollectiveEpilogueINS1L_23Sm100TmaWarpSpecializedILi4ELi2ELi16ELb1ELb0EEEJSL_NSB_IJNSV_ISH_SE_EENSV_IS1B_SE_EEEEESM_NSB_IJlNSB_IJSE_llEEESX_EEESM_S1U_NS1L_6fusion15FusionCallbacksIS1P_NS1V_17LinearCombinationISM_fSM_fLNS_15FloatRoundStyleE2EEESL_S1S_JEEENSA_5SM1004TMEM4LOAD26SM100_TMEM_LOAD_16dp128b8xES15_NS16_INS17_ILi3ELi4ELi3EEES1A_NSV_INSB_IJNSC_ILi8EEES1B_EEENSB_IJS1B_SE_EEEEEEENSA_17SM75_U32x4_LDSM_NENSA_14SM90_TMA_STOREES2A_NSA_17SM90_U32x4_STSM_NENSA_39AutoVectorizingCopyWithAssumedAlignmentILi128EEEEEEvvEEEEvNT_6ParamsE,"a",@progbits
	.sectionflags	@""
	.align	4
.nv.constant0._ZN7cutlass13device_kernelINS_4conv6kernel13ConvUniversalINS1_16ConvProblemShapeILNS1_8OperatorE2ELi2EEENS1_10collective14CollectiveConvINS1_47MainloopSm100TmaUmmaWarpSpecializedImplicitGemmILS5_2ELi4ELi2ELi1ELi2EN4cute5tupleIJNSA_1CILi2EEENSC_ILi1EEESE_EEEEENSB_IJNSC_ILi64EEENSB_IJNSC_ILi128EEEEEENSB_IJSH_EEEEEENS_10tfloat32_tESM_NSA_8TiledMMAINSA_8MMA_AtomIJNSA_17SM100_MMA_TF32_SSISM_SM_fLi64ELi128ELNSA_4UMMA5MajorE1ELSR_1ELNSQ_7ScaleInE0ELSS_0EEEEEENSA_6LayoutINSB_IJSE_SE_SE_EEENSB_IJNSC_ILi0EEESX_SX_EEEEENSB_IJNSA_10UnderscoreES10_S10_EEEEENS7_6detail27Sm100ImplicitGemmTileTraitsINSA_13SM90_TMA_LOADENSA_14ComposedLayoutINSA_7SwizzleILi2ELi5ELi2EEENSA_18smem_ptr_flag_bitsILi32EEENSV_INSB_IJNSC_ILi32EEENSC_ILi4EEEEEENSB_IJSE_S1B_EEEEEEEvEENS14_INSA_30SM90_TMA_LOAD_IM2COL_MULTICASTES1G_vEEEENS_8epilogue10collective18CollectiveEpilogueINS1L_23Sm100TmaWarpSpecializedILi4ELi2ELi16ELb1ELb0EEEJSL_NSB_IJNSV_ISH_SE_EENSV_IS1B_SE_EEEEESM_NSB_IJlNSB_IJSE_llEEESX_EEESM_S1U_NS1L_6fusion15FusionCallbacksIS1P_NS1V_17LinearCombinationISM_fSM_fLNS_15FloatRoundStyleE2EEESL_S1S_JEEENSA_5SM1004TMEM4LOAD26SM100_TMEM_LOAD_16dp128b8xES15_NS16_INS17_ILi3ELi4ELi3EEES1A_NSV_INSB_IJNSC_ILi8EEES1B_EEENSB_IJS1B_SE_EEEEEEENSA_17SM75_U32x4_LDSM_NENSA_14SM90_TMA_STOREES2A_NSA_17SM90_U32x4_STSM_NENSA_39AutoVectorizingCopyWithAssumedAlignmentILi128EEEEEEvvEEEEvNT_6ParamsE:
	.zero		2944


//--------------------- SYMBOLS --------------------------

	.type		.nv.reservedSmem.offset0,@object
	.size		.nv.reservedSmem.offset0,0x4
	.type		.nv.reservedSmem.cap,@object
	.size		.nv.reservedSmem.cap,0x4
	.type		__assertfail,@function
